	.target	sm_90a

	.elftype	@"ET_EXEC"


//--------------------- .note.nv.tkinfo           --------------------------
	.section	.note.nv.tkinfo,"",@"SHT_NOTE"
	.sectionflags	@"SHF_NOTE_NV_TKINFO"
	.tkinfo
        /*0018*/ 	.word	0x00000002
        /*0030*/ 	.string	""
        /*0030*/ 	.string	"ptxas"
        /*0030*/ 	.string	"Cuda compilation tools, release 13.0, V13.0.88"
        /*0030*/ 	.string	"Build cuda_13.0.r13.0/compiler.36424714_0"
        /*0030*/ 	.string	"-arch sm_90a -m 64 "



//--------------------- .note.nv.cuinfo           --------------------------
	.section	.note.nv.cuinfo,"",@"SHT_NOTE"
	.sectionflags	@"SHF_NOTE_NV_CUINFO"
        /*0018*/ 	.short	0x0002
        /*001a*/ 	.short	0x005a
        /*001c*/ 	.short	0x0082
	.zero		2


//--------------------- .nv.info                  --------------------------
	.section	.nv.info,"",@"SHT_CUDA_INFO"
	.align	4


	//----- nvinfo : EIATTR_REGCOUNT
	.align		4
        /*0000*/ 	.byte	0x04, 0x2f
        /*0002*/ 	.short	(.L_15 - .L_14)
	.align		4
.L_14:
        /*0004*/ 	.word	index@(_ZN7cutlass13device_kernelINS_4gemm6kernel13GemmUniversalIN4cute5tupleIJiiiiEEENS1_10collective13CollectiveMmaINS1_34MainloopSm90TmaGmmaWarpSpecializedILi3ENS5_IJNS4_1CILi2EEESB_NSA_ILi1EEEEEENS1_32KernelTmaWarpSpecializedPingpongEEENS5_IJNSA_ILi64EEENSA_ILi128EEESH_EEENS_10tfloat32_tENS5_IJlSC_lEEESJ_SK_NS4_8TiledMMAINS4_8MMA_AtomIJNS4_4SM904GMMA30MMA_64x128x8_F32TF32TF32_SS_TNILNSO_7ScaleInE1ELSQ_1EEEEEENS4_6LayoutINS5_IJSC_SC_SC_EEENS5_IJNSA_ILi0EEESV_SV_EEEEENS5_IJNS4_10UnderscoreESY_SY_EEEEENS4_23SM90_TMA_LOAD_MULTICASTENS4_14ComposedLayoutINS4_7SwizzleILi3ELi4ELi3EEENS4_18smem_ptr_flag_bitsILi32EEENST_INS5_IJNSA_ILi8EEENSA_ILi32EEEEEENS5_IJS18_SC_EEEEEEEvNS4_8identityES11_S1C_vS1D_EENS_8epilogue10collective6detail29Sm90TmaWarpSpecializedAdapterINS1G_15DefaultEpilogueISJ_SK_SK_NS1F_6thread17LinearCombinationISJ_Li1EffLNS1K_9ScaleType4KindE0ELNS_15FloatRoundStyleE2ESJ_EENS1_15EpilogueDefaultEEEEEvvEEEEvNT_6ParamsE)
        /*0008*/ 	.word	0x000000a8


	//----- nvinfo : EIATTR_FRAME_SIZE
	.align		4
.L_15:
        /*000c*/ 	.byte	0x04, 0x11
        /*000e*/ 	.short	(.L_17 - .L_16)
	.align		4
.L_16:
        /*0010*/ 	.word	index@(_ZN7cutlass13device_kernelINS_4gemm6kernel13GemmUniversalIN4cute5tupleIJiiiiEEENS1_10collective13CollectiveMmaINS1_34MainloopSm90TmaGmmaWarpSpecializedILi3ENS5_IJNS4_1CILi2EEESB_NSA_ILi1EEEEEENS1_32KernelTmaWarpSpecializedPingpongEEENS5_IJNSA_ILi64EEENSA_ILi128EEESH_EEENS_10tfloat32_tENS5_IJlSC_lEEESJ_SK_NS4_8TiledMMAINS4_8MMA_AtomIJNS4_4SM904GMMA30MMA_64x128x8_F32TF32TF32_SS_TNILNSO_7ScaleInE1ELSQ_1EEEEEENS4_6LayoutINS5_IJSC_SC_SC_EEENS5_IJNSA_ILi0EEESV_SV_EEEEENS5_IJNS4_10UnderscoreESY_SY_EEEEENS4_23SM90_TMA_LOAD_MULTICASTENS4_14ComposedLayoutINS4_7SwizzleILi3ELi4ELi3EEENS4_18smem_ptr_flag_bitsILi32EEENST_INS5_IJNSA_ILi8EEENSA_ILi32EEEEEENS5_IJS18_SC_EEEEEEEvNS4_8identityES11_S1C_vS1D_EENS_8epilogue10collective6detail29Sm90TmaWarpSpecializedAdapterINS1G_15DefaultEpilogueISJ_SK_SK_NS1F_6thread17LinearCombinationISJ_Li1EffLNS1K_9ScaleType4KindE0ELNS_15FloatRoundStyleE2ESJ_EENS1_15EpilogueDefaultEEEEEvvEEEEvNT_6ParamsE)
        /*0014*/ 	.word	0x00000008


	//----- nvinfo : EIATTR_MIN_STACK_SIZE
	.align		4
.L_17:
        /*0018*/ 	.byte	0x04, 0x12
        /*001a*/ 	.short	(.L_19 - .L_18)
	.align		4
.L_18:
        /*001c*/ 	.word	index@(_ZN7cutlass13device_kernelINS_4gemm6kernel13GemmUniversalIN4cute5tupleIJiiiiEEENS1_10collective13CollectiveMmaINS1_34MainloopSm90TmaGmmaWarpSpecializedILi3ENS5_IJNS4_1CILi2EEESB_NSA_ILi1EEEEEENS1_32KernelTmaWarpSpecializedPingpongEEENS5_IJNSA_ILi64EEENSA_ILi128EEESH_EEENS_10tfloat32_tENS5_IJlSC_lEEESJ_SK_NS4_8TiledMMAINS4_8MMA_AtomIJNS4_4SM904GMMA30MMA_64x128x8_F32TF32TF32_SS_TNILNSO_7ScaleInE1ELSQ_1EEEEEENS4_6LayoutINS5_IJSC_SC_SC_EEENS5_IJNSA_ILi0EEESV_SV_EEEEENS5_IJNS4_10UnderscoreESY_SY_EEEEENS4_23SM90_TMA_LOAD_MULTICASTENS4_14ComposedLayoutINS4_7SwizzleILi3ELi4ELi3EEENS4_18smem_ptr_flag_bitsILi32EEENST_INS5_IJNSA_ILi8EEENSA_ILi32EEEEEENS5_IJS18_SC_EEEEEEEvNS4_8identityES11_S1C_vS1D_EENS_8epilogue10collective6detail29Sm90TmaWarpSpecializedAdapterINS1G_15DefaultEpilogueISJ_SK_SK_NS1F_6thread17LinearCombinationISJ_Li1EffLNS1K_9ScaleType4KindE0ELNS_15FloatRoundStyleE2ESJ_EENS1_15EpilogueDefaultEEEEEvvEEEEvNT_6ParamsE)
        /*0020*/ 	.word	0x00000008
.L_19:


//--------------------- .nv.compat                --------------------------
	.section	.nv.compat,"",@"SHT_CUDA_COMPAT_INFO"
	.align	4
        /*0000*/ 	.byte	0x02, 0x09, 0x01, 0x00, 0x02, 0x02, 0x04, 0x00, 0x02, 0x05, 0x05, 0x00, 0x03, 0x07, 0x01, 0x01
        /*0010*/ 	.byte	0x02, 0x03, 0x01, 0x00, 0x02, 0x06, 0x01, 0x00, 0x04, 0x0b, 0x08, 0x00, 0x00, 0x00, 0x00, 0x00
        /*0020*/ 	.byte	0x00, 0x00, 0x00, 0x00


//--------------------- .nv.info._ZN7cutlass13device_kernelINS_4gemm6kernel13GemmUniversalIN4cute5tupleIJiiiiEEENS1_10collective13CollectiveMmaINS1_34MainloopSm90TmaGmmaWarpSpecializedILi3ENS5_IJNS4_1CILi2EEESB_NSA_ILi1EEEEEENS1_32KernelTmaWarpSpecializedPingpongEEENS5_IJNSA_ILi64EEENSA_ILi128EEESH_EEENS_10tfloat32_tENS5_IJlSC_lEEESJ_SK_NS4_8TiledMMAINS4_8MMA_AtomIJNS4_4SM904GMMA30MMA_64x128x8_F32TF32TF32_SS_TNILNSO_7ScaleInE1ELSQ_1EEEEEENS4_6LayoutINS5_IJSC_SC_SC_EEENS5_IJNSA_ILi0EEESV_SV_EEEEENS5_IJNS4_10UnderscoreESY_SY_EEEEENS4_23SM90_TMA_LOAD_MULTICASTENS4_14ComposedLayoutINS4_7SwizzleILi3ELi4ELi3EEENS4_18smem_ptr_flag_bitsILi32EEENST_INS5_IJNSA_ILi8EEENSA_ILi32EEEEEENS5_IJS18_SC_EEEEEEEvNS4_8identityES11_S1C_vS1D_EENS_8epilogue10collective6detail29Sm90TmaWarpSpecializedAdapterINS1G_15DefaultEpilogueISJ_SK_SK_NS1F_6thread17LinearCombinationISJ_Li1EffLNS1K_9ScaleType4KindE0ELNS_15FloatRoundStyleE2ESJ_EENS1_15EpilogueDefaultEEEEEvvEEEEvNT_6ParamsE --------------------------
	.section	.nv.info._ZN7cutlass13device_kernelINS_4gemm6kernel13GemmUniversalIN4cute5tupleIJiiiiEEENS1_10collective13CollectiveMmaINS1_34MainloopSm90TmaGmmaWarpSpecializedILi3ENS5_IJNS4_1CILi2EEESB_NSA_ILi1EEEEEENS1_32KernelTmaWarpSpecializedPingpongEEENS5_IJNSA_ILi64EEENSA_ILi128EEESH_EEENS_10tfloat32_tENS5_IJlSC_lEEESJ_SK_NS4_8TiledMMAINS4_8MMA_AtomIJNS4_4SM904GMMA30MMA_64x128x8_F32TF32TF32_SS_TNILNSO_7ScaleInE1ELSQ_1EEEEEENS4_6LayoutINS5_IJSC_SC_SC_EEENS5_IJNSA_ILi0EEESV_SV_EEEEENS5_IJNS4_10UnderscoreESY_SY_EEEEENS4_23SM90_TMA_LOAD_MULTICASTENS4_14ComposedLayoutINS4_7SwizzleILi3ELi4ELi3EEENS4_18smem_ptr_flag_bitsILi32EEENST_INS5_IJNSA_ILi8EEENSA_ILi32EEEEEENS5_IJS18_SC_EEEEEEEvNS4_8identityES11_S1C_vS1D_EENS_8epilogue10collective6detail29Sm90TmaWarpSpecializedAdapterINS1G_15DefaultEpilogueISJ_SK_SK_NS1F_6thread17LinearCombinationISJ_Li1EffLNS1K_9ScaleType4KindE0ELNS_15FloatRoundStyleE2ESJ_EENS1_15EpilogueDefaultEEEEEvvEEEEvNT_6ParamsE,"",@"SHT_CUDA_INFO"
	.sectionflags	@""
	.align	4


	//----- nvinfo : EIATTR_CUDA_API_VERSION
	.align		4
        /*0000*/ 	.byte	0x04, 0x37
        /*0002*/ 	.short	(.L_21 - .L_20)
.L_20:
        /*0004*/ 	.word	0x00000082


	//----- nvinfo : EIATTR_KPARAM_INFO
	.align		4
.L_21:
        /*0008*/ 	.byte	0x04, 0x17
        /*000a*/ 	.short	(.L_23 - .L_22)
.L_22:
        /*000c*/ 	.word	0x00000000
        /*0010*/ 	.short	0x0000
        /*0012*/ 	.short	0x0070
        /*0014*/ 	.byte	0x00, 0xf0, 0x01, 0x10


	//----- nvinfo : EIATTR_SPARSE_MMA_MASK
	.align		4
.L_23:
        /*0018*/ 	.byte	0x03, 0x50
        /*001a*/ 	.short	0x0000


	//----- nvinfo : EIATTR_MAXREG_COUNT
	.align		4
        /*001c*/ 	.byte	0x03, 0x1b
        /*001e*/ 	.short	0x00a8


	//----- nvinfo : EIATTR_NUM_BARRIERS
	.align		4
        /*0020*/ 	.byte	0x02, 0x4c
        /*0022*/ 	.byte	0x01
	.zero		1


	//----- nvinfo : EIATTR_EXTERNS
	.align		4
        /*0024*/ 	.byte	0x04, 0x0f
        /*0026*/ 	.short	(.L_25 - .L_24)


	//   ....[0]....
	.align		4
.L_24:
        /*0028*/ 	.word	index@(__assertfail)


	//----- nvinfo : EIATTR_ANNOTATIONS
	.align		4
.L_25:
        /*002c*/ 	.byte	0x04, 0x55
        /*002e*/ 	.short	(.L_27 - .L_26)


	//   ....[0]....
.L_26:
        /*0030*/ 	.word	0x00000001
        /*0034*/ 	.byte	0x90, 0x0d, 0x00, 0x00, 0x01, 0x00, 0x00, 0x00, 0x40, 0x14, 0x00, 0x00, 0x01, 0x00, 0x00, 0x00
        /*0044*/ 	.byte	0xc0, 0x6d, 0x00, 0x00, 0x01, 0x00, 0x00, 0x00, 0x10, 0x7d, 0x00, 0x00


	//----- nvinfo : EIATTR_MERCURY_ISA_VERSION
	.align		4
.L_27:
        /*0050*/ 	.byte	0x03, 0x5f
        /*0052*/ 	.short	0x0101


	//----- nvinfo : EIATTR_INT_WARP_WIDE_INSTR_OFFSETS
	.align		4
        /*0054*/ 	.byte	0x04, 0x31
        /*0056*/ 	.short	(.L_29 - .L_28)


	//   ....[0]....
.L_28:
        /*0058*/ 	.word	0x000004d0


	//   ....[1]....
        /*005c*/ 	.word	0x000004f0


	//   ....[2]....
        /*0060*/ 	.word	0x00000510


	//   ....[3]....
        /*0064*/ 	.word	0x000005d0


	//   ....[4]....
        /*0068*/ 	.word	0x000005f0


	//   ....[5]....
        /*006c*/ 	.word	0x00000650


	//   ....[6]....
        /*0070*/ 	.word	0x00000760


	//   ....[7]....
        /*0074*/ 	.word	0x00000790


	//   ....[8]....
        /*0078*/ 	.word	0x00002b80


	//----- nvinfo : EIATTR_COOP_GROUP_MASK_REGIDS
	.align		4
.L_29:
        /*007c*/ 	.byte	0x04, 0x29
        /*007e*/ 	.short	(.L_31 - .L_30)


	//   ....[0]....
.L_30:
        /*0080*/ 	.word	0xffffffff


	//   ....[1]....
        /*0084*/ 	.word	0xffffffff


	//   ....[2]....
        /*0088*/ 	.word	0xffffffff


	//   ....[3]....
        /*008c*/ 	.word	0xffffffff


	//   ....[4]....
        /*0090*/ 	.word	0xffffffff


	//   ....[5]....
        /*0094*/ 	.word	0xffffffff


	//   ....[6]....
        /*0098*/ 	.word	0xffffffff


	//----- nvinfo : EIATTR_COOP_GROUP_INSTR_OFFSETS
	.align		4
.L_31:
        /*009c*/ 	.byte	0x04, 0x28
        /*009e*/ 	.short	(.L_33 - .L_32)


	//   ....[0]....
.L_32:
        /*00a0*/ 	.word	0x00000070


	//   ....[1]....
        /*00a4*/ 	.word	0x00000080


	//   ....[2]....
        /*00a8*/ 	.word	0x00000140


	//   ....[3]....
        /*00ac*/ 	.word	0x000002b0


	//   ....[4]....
        /*00b0*/ 	.word	0x000002f0


	//   ....[5]....
        /*00b4*/ 	.word	0x00000370


	//   ....[6]....
        /*00b8*/ 	.word	0x00000940


	//----- nvinfo : EIATTR_REG_RECONFIG
	.align		4
.L_33:
        /*00bc*/ 	.byte	0x01, 0x54
	.zero		2


	//----- nvinfo : EIATTR_SYSCALL_OFFSETS
	.align		4
        /*00c0*/ 	.byte	0x04, 0x46
        /*00c2*/ 	.short	(.L_35 - .L_34)


	//   ....[0]....
.L_34:
        /*00c4*/ 	.word	0x000018b0


	//----- nvinfo : EIATTR_MBARRIER_INSTR_OFFSETS
	.align		4
.L_35:
        /*00c8*/ 	.byte	0x04, 0x39
        /*00ca*/ 	.short	(.L_37 - .L_36)


	//   ....[0]....
.L_36:
        /*00cc*/ 	.word	0x00000240
        /*00d0*/ 	.word	0x000000ff
        /*00d4*/ 	.word	0x00000000
        /*00d8*/ 	.short	0x0100
        /*00da*/ 	.byte	0x08
	.zero		1


	//   ....[1]....
        /*00dc*/ 	.word	0x00000250
        /*00e0*/ 	.word	0x000000ff
        /*00e4*/ 	.word	0x00000018
        /*00e8*/ 	.short	0x0100
        /*00ea*/ 	.byte	0x08
	.zero		1


	//   ....[2]....
        /*00ec*/ 	.word	0x00000260
        /*00f0*/ 	.word	0x000000ff
        /*00f4*/ 	.word	0x00000008
        /*00f8*/ 	.short	0x0100
        /*00fa*/ 	.byte	0x08
	.zero		1


	//   ....[3]....
        /*00fc*/ 	.word	0x00000270
        /*0100*/ 	.word	0x000000ff
        /*0104*/ 	.word	0x00000020
        /*0108*/ 	.short	0x0100
        /*010a*/ 	.byte	0x08
	.zero		1


	//   ....[4]....
        /*010c*/ 	.word	0x00000280
        /*0110*/ 	.word	0x000000ff
        /*0114*/ 	.word	0x00000010
        /*0118*/ 	.short	0x0100
        /*011a*/ 	.byte	0x08
	.zero		1


	//   ....[5]....
        /*011c*/ 	.word	0x00000290
        /*0120*/ 	.word	0x000000ff
        /*0124*/ 	.word	0x00000028
        /*0128*/ 	.short	0x0100
        /*012a*/ 	.byte	0x08
	.zero		1


	//   ....[6]....
        /*012c*/ 	.word	0x000007e0
        /*0130*/ 	.word	0x000000ff
        /*0134*/ 	.word	0x00000060
        /*0138*/ 	.short	0x0100
        /*013a*/ 	.byte	0x08
	.zero		1


	//   ....[7]....
        /*013c*/ 	.word	0x00000870
        /*0140*/ 	.word	0x000000ff
        /*0144*/ 	.word	0x00000068
        /*0148*/ 	.short	0x0100
        /*014a*/ 	.byte	0x08
	.zero		1


	//   ....[8]....
        /*014c*/ 	.word	0x000008c0
        /*0150*/ 	.word	0x000000ff
        /*0154*/ 	.word	0x00000040
        /*0158*/ 	.short	0x0100
        /*015a*/ 	.byte	0x09
	.zero		1


	//   ....[9]....
        /*015c*/ 	.word	0x000008d0
        /*0160*/ 	.word	0x000000ff
        /*0164*/ 	.word	0x00000048
        /*0168*/ 	.short	0x0100
        /*016a*/ 	.byte	0x09
	.zero		1


	//   ....[10]....
        /*016c*/ 	.word	0x000008e0
        /*0170*/ 	.word	0x000000ff
        /*0174*/ 	.word	0x00000050
        /*0178*/ 	.short	0x0100
        /*017a*/ 	.byte	0x09
	.zero		1


	//   ....[11]....
        /*017c*/ 	.word	0x000008f0
        /*0180*/ 	.word	0x000000ff
        /*0184*/ 	.word	0x00000058
        /*0188*/ 	.short	0x0100
        /*018a*/ 	.byte	0x09
	.zero		1


	//   ....[12]....
        /*018c*/ 	.word	0x00001770
        /*0190*/ 	.word	0x000000ff
        /*0194*/ 	.word	0xfffffff8
        /*0198*/ 	.short	0x010a
        /*019a*/ 	.byte	0x2b
	.zero		1


	//   ....[13]....
        /*019c*/ 	.word	0x00001930
        /*01a0*/ 	.word	0x00000003
        /*01a4*/ 	.word	0x00000000
        /*01a8*/ 	.short	0x010a
        /*01aa*/ 	.byte	0x3f
	.zero		1


	//   ....[14]....
        /*01ac*/ 	.word	0x00001990
        /*01b0*/ 	.word	0x00000003
        /*01b4*/ 	.word	0x00000000
        /*01b8*/ 	.short	0x010a
        /*01ba*/ 	.byte	0x3f
	.zero		1


	//   ....[15]....
        /*01bc*/ 	.word	0x00002230
        /*01c0*/ 	.word	0x000000ff
        /*01c4*/ 	.word	0x00000000
        /*01c8*/ 	.short	0x010a
        /*01ca*/ 	.byte	0x07
	.zero		1


	//   ....[16]....
        /*01cc*/ 	.word	0x00002270
        /*01d0*/ 	.word	0x000000ff
        /*01d4*/ 	.word	0x00000000
        /*01d8*/ 	.short	0x010a
        /*01da*/ 	.byte	0x07
	.zero		1


	//   ....[17]....
        /*01dc*/ 	.word	0x00002a10
        /*01e0*/ 	.word	0x00000005
        /*01e4*/ 	.word	0x00000000
        /*01e8*/ 	.short	0x0101
        /*01ea*/ 	.byte	0x3f
	.zero		1


	//   ....[18]....
        /*01ec*/ 	.word	0x00002b20
        /*01f0*/ 	.word	0x00000003
        /*01f4*/ 	.word	0x00000000
        /*01f8*/ 	.short	0x0101
        /*01fa*/ 	.byte	0x29
	.zero		1


	//   ....[19]....
        /*01fc*/ 	.word	0x00002c20
        /*0200*/ 	.word	0x00000003
        /*0204*/ 	.word	0x00000000
        /*0208*/ 	.short	0x0101
        /*020a*/ 	.byte	0x3f
	.zero		1


	//   ....[20]....
        /*020c*/ 	.word	0x00002ca0
        /*0210*/ 	.word	0x000000ff
        /*0214*/ 	.word	0x00000008
        /*0218*/ 	.short	0x010a
        /*021a*/ 	.byte	0x2b
	.zero		1


	//   ....[21]....
        /*021c*/ 	.word	0x00006e00
        /*0220*/ 	.word	0x00000000
        /*0224*/ 	.word	0x00000000
        /*0228*/ 	.short	0x0101
        /*022a*/ 	.byte	0x29
	.zero		1


	//   ....[22]....
        /*022c*/ 	.word	0x00007810
        /*0230*/ 	.word	0x0000000b
        /*0234*/ 	.word	0x00000018
        /*0238*/ 	.short	0x010a
        /*023a*/ 	.byte	0x3f
	.zero		1


	//   ....[23]....
        /*023c*/ 	.word	0x00007e40
        /*0240*/ 	.word	0x00000006
        /*0244*/ 	.word	0x00000068
        /*0248*/ 	.short	0x0101
        /*024a*/ 	.byte	0x3f
	.zero		1


	//   ....[24]....
        /*024c*/ 	.word	0x00008560
        /*0250*/ 	.word	0x00000007
        /*0254*/ 	.word	0x00000000
        /*0258*/ 	.short	0x010a
        /*025a*/ 	.byte	0x3f
	.zero		1


	//   ....[25]....
        /*025c*/ 	.word	0x000085e0
        /*0260*/ 	.word	0x00000004
        /*0264*/ 	.word	0x00000000
        /*0268*/ 	.short	0x010a
        /*026a*/ 	.byte	0x3f
	.zero		1


	//   ....[26]....
        /*026c*/ 	.word	0x00008670
        /*0270*/ 	.word	0x00000005
        /*0274*/ 	.word	0x00000000
        /*0278*/ 	.short	0x010a
        /*027a*/ 	.byte	0x3f
	.zero		1


	//   ....[27]....
        /*027c*/ 	.word	0x000086e0
        /*0280*/ 	.word	0x00000003
        /*0284*/ 	.word	0xfffffff8
        /*0288*/ 	.short	0x010a
        /*028a*/ 	.byte	0x3f
	.zero		1


	//   ....[28]....
        /*028c*/ 	.word	0x00008730
        /*0290*/ 	.word	0x00000003
        /*0294*/ 	.word	0x00000000
        /*0298*/ 	.short	0x010a
        /*029a*/ 	.byte	0x3f
	.zero		1


	//   ....[29]....
        /*029c*/ 	.word	0x00008790
        /*02a0*/ 	.word	0x00000005
        /*02a4*/ 	.word	0x00000000
        /*02a8*/ 	.short	0x010a
        /*02aa*/ 	.byte	0x3f
	.zero		1


	//   ....[30]....
        /*02ac*/ 	.word	0x000087f0
        /*02b0*/ 	.word	0x00000003
        /*02b4*/ 	.word	0x00000008
        /*02b8*/ 	.short	0x010a
        /*02ba*/ 	.byte	0x3f
	.zero		1


	//   ....[31]....
        /*02bc*/ 	.word	0x000088c0
        /*02c0*/ 	.word	0x0000000b
        /*02c4*/ 	.word	0x00000018
        /*02c8*/ 	.short	0x010a
        /*02ca*/ 	.byte	0x3f
	.zero		1


	//   ....[32]....
        /*02cc*/ 	.word	0x00008990
        /*02d0*/ 	.word	0x00000007
        /*02d4*/ 	.word	0x00000000
        /*02d8*/ 	.short	0x010a
        /*02da*/ 	.byte	0x3f
	.zero		1


	//   ....[33]....
        /*02dc*/ 	.word	0x000089e0
        /*02e0*/ 	.word	0x00000004
        /*02e4*/ 	.word	0x00000000
        /*02e8*/ 	.short	0x010a
        /*02ea*/ 	.byte	0x3f
	.zero		1


	//----- nvinfo : EIATTR_NUM_MBARRIERS
	.align		4
.L_37:
        /*02ec*/ 	.byte	0x03, 0x38
        /*02ee*/ 	.short	0x000c


	//----- nvinfo : EIATTR_EXIT_INSTR_OFFSETS
	.align		4
        /*02f0*/ 	.byte	0x04, 0x1c
        /*02f2*/ 	.short	(.L_39 - .L_38)


	//   ....[0]....
.L_38:
        /*02f4*/ 	.word	0x000013d0


	//   ....[1]....
        /*02f8*/ 	.word	0x00001430


	//   ....[2]....
        /*02fc*/ 	.word	0x00007420


	//   ....[3]....
        /*0300*/ 	.word	0x00007450


	//   ....[4]....
        /*0304*/ 	.word	0x000086c0


	//----- nvinfo : EIATTR_MAX_THREADS
	.align		4
.L_39:
        /*0308*/ 	.byte	0x04, 0x05
        /*030a*/ 	.short	(.L_41 - .L_40)
.L_40:
        /*030c*/ 	.word	0x00000180
        /*0310*/ 	.word	0x00000001
        /*0314*/ 	.word	0x00000001


	//----- nvinfo : EIATTR_CRS_STACK_SIZE
	.align		4
.L_41:
        /*0318*/ 	.byte	0x04, 0x1e
        /*031a*/ 	.short	(.L_43 - .L_42)
.L_42:
        /*031c*/ 	.word	0x00000000


	//----- nvinfo : EIATTR_CBANK_PARAM_SIZE
	.align		4
.L_43:
        /*0320*/ 	.byte	0x03, 0x19
        /*0322*/ 	.short	0x0470


	//----- nvinfo : EIATTR_PARAM_CBANK
	.align		4
        /*0324*/ 	.byte	0x04, 0x0a
        /*0326*/ 	.short	(.L_45 - .L_44)
	.align		4
.L_44:
        /*0328*/ 	.word	index@(.nv.constant0._ZN7cutlass13device_kernelINS_4gemm6kernel13GemmUniversalIN4cute5tupleIJiiiiEEENS1_10collective13CollectiveMmaINS1_34MainloopSm90TmaGmmaWarpSpecializedILi3ENS5_IJNS4_1CILi2EEESB_NSA_ILi1EEEEEENS1_32KernelTmaWarpSpecializedPingpongEEENS5_IJNSA_ILi64EEENSA_ILi128EEESH_EEENS_10tfloat32_tENS5_IJlSC_lEEESJ_SK_NS4_8TiledMMAINS4_8MMA_AtomIJNS4_4SM904GMMA30MMA_64x128x8_F32TF32TF32_SS_TNILNSO_7ScaleInE1ELSQ_1EEEEEENS4_6LayoutINS5_IJSC_SC_SC_EEENS5_IJNSA_ILi0EEESV_SV_EEEEENS5_IJNS4_10UnderscoreESY_SY_EEEEENS4_23SM90_TMA_LOAD_MULTICASTENS4_14ComposedLayoutINS4_7SwizzleILi3ELi4ELi3EEENS4_18smem_ptr_flag_bitsILi32EEENST_INS5_IJNSA_ILi8EEENSA_ILi32EEEEEENS5_IJS18_SC_EEEEEEEvNS4_8identityES11_S1C_vS1D_EENS_8epilogue10collective6detail29Sm90TmaWarpSpecializedAdapterINS1G_15DefaultEpilogueISJ_SK_SK_NS1F_6thread17LinearCombinationISJ_Li1EffLNS1K_9ScaleType4KindE0ELNS_15FloatRoundStyleE2ESJ_EENS1_15EpilogueDefaultEEEEEvvEEEEvNT_6ParamsE)
        /*032c*/ 	.short	0x0210
        /*032e*/ 	.short	0x0470


	//----- nvinfo : EIATTR_SW_WAR
	.align		4
.L_45:
        /*0330*/ 	.byte	0x04, 0x36
        /*0332*/ 	.short	(.L_47 - .L_46)
.L_46:
        /*0334*/ 	.word	0x00000008
.L_47:


//--------------------- .nv.callgraph             --------------------------
	.section	.nv.callgraph,"",@"SHT_CUDA_CALLGRAPH"
	.align	4
	.sectionentsize	8
	.align		4
        /*0000*/ 	.word	0x00000000
	.align		4
        /*0004*/ 	.word	0xffffffff
	.align		4
        /*0008*/ 	.word	index@(_ZN7cutlass13device_kernelINS_4gemm6kernel13GemmUniversalIN4cute5tupleIJiiiiEEENS1_10collective13CollectiveMmaINS1_34MainloopSm90TmaGmmaWarpSpecializedILi3ENS5_IJNS4_1CILi2EEESB_NSA_ILi1EEEEEENS1_32KernelTmaWarpSpecializedPingpongEEENS5_IJNSA_ILi64EEENSA_ILi128EEESH_EEENS_10tfloat32_tENS5_IJlSC_lEEESJ_SK_NS4_8TiledMMAINS4_8MMA_AtomIJNS4_4SM904GMMA30MMA_64x128x8_F32TF32TF32_SS_TNILNSO_7ScaleInE1ELSQ_1EEEEEENS4_6LayoutINS5_IJSC_SC_SC_EEENS5_IJNSA_ILi0EEESV_SV_EEEEENS5_IJNS4_10UnderscoreESY_SY_EEEEENS4_23SM90_TMA_LOAD_MULTICASTENS4_14ComposedLayoutINS4_7SwizzleILi3ELi4ELi3EEENS4_18smem_ptr_flag_bitsILi32EEENST_INS5_IJNSA_ILi8EEENSA_ILi32EEEEEENS5_IJS18_SC_EEEEEEEvNS4_8identityES11_S1C_vS1D_EENS_8epilogue10collective6detail29Sm90TmaWarpSpecializedAdapterINS1G_15DefaultEpilogueISJ_SK_SK_NS1F_6thread17LinearCombinationISJ_Li1EffLNS1K_9ScaleType4KindE0ELNS_15FloatRoundStyleE2ESJ_EENS1_15EpilogueDefaultEEEEEvvEEEEvNT_6ParamsE)
	.align		4
        /*000c*/ 	.word	index@(__assertfail)
	.align		4
        /*0010*/ 	.word	0x00000000
	.align		4
        /*0014*/ 	.word	0xfffffffe
	.align		4
        /*0018*/ 	.word	0x00000000
	.align		4
        /*001c*/ 	.word	0xfffffffd
	.align		4
        /*0020*/ 	.word	0x00000000
	.align		4
        /*0024*/ 	.word	0xfffffffc


//--------------------- .nv.constant4             --------------------------
	.section	.nv.constant4,"a",@progbits
	.align	8
	.align		8
.nv.constant4:
        /*0000*/ 	.dword	__assertfail
	.align		8
        /*0008*/ 	.dword	__unnamed_1
	.align		8
        /*0010*/ 	.dword	_ZN39_INTERNAL_7f403445_4_k_cu_1dcc2ce3_69174cuda3std3__45__cpo5beginE
	.align		8
        /*0018*/ 	.dword	_ZN39_INTERNAL_7f403445_4_k_cu_1dcc2ce3_69174cuda3std3__45__cpo3endE
	.align		8
        /*0020*/ 	.dword	_ZN39_INTERNAL_7f403445_4_k_cu_1dcc2ce3_69174cuda3std3__45__cpo6cbeginE
	.align		8
        /*0028*/ 	.dword	_ZN39_INTERNAL_7f403445_4_k_cu_1dcc2ce3_69174cuda3std3__45__cpo4cendE
	.align		8
        /*0030*/ 	.dword	_ZN39_INTERNAL_7f403445_4_k_cu_1dcc2ce3_69174cuda3std3__441_GLOBAL__N__7f403445_4_k_cu_1dcc2ce3_69176ignoreE
	.align		8
        /*0038*/ 	.dword	_ZN39_INTERNAL_7f403445_4_k_cu_1dcc2ce3_69174cuda3std3__419piecewise_constructE
	.align		8
        /*0040*/ 	.dword	_ZN39_INTERNAL_7f403445_4_k_cu_1dcc2ce3_69174cuda3std3__48in_placeE
	.align		8
        /*0048*/ 	.dword	_ZN39_INTERNAL_7f403445_4_k_cu_1dcc2ce3_69174cuda3std6ranges3__45__cpo4swapE
	.align		8
        /*0050*/ 	.dword	_ZN39_INTERNAL_7f403445_4_k_cu_1dcc2ce3_69174cuda3std6ranges3__45__cpo9iter_moveE
	.align		8
        /*0058*/ 	.dword	_ZN39_INTERNAL_7f403445_4_k_cu_1dcc2ce3_69174cute7productE
	.align		8
        /*0060*/ 	.dword	_ZN39_INTERNAL_7f403445_4_k_cu_1dcc2ce3_69174cute1_E
	.align		8
        /*0068*/ 	.dword	$str$22
	.align		8
        /*0070*/ 	.dword	$str$23


//--------------------- .text._ZN7cutlass13device_kernelINS_4gemm6kernel13GemmUniversalIN4cute5tupleIJiiiiEEENS1_10collective13CollectiveMmaINS1_34MainloopSm90TmaGmmaWarpSpecializedILi3ENS5_IJNS4_1CILi2EEESB_NSA_ILi1EEEEEENS1_32KernelTmaWarpSpecializedPingpongEEENS5_IJNSA_ILi64EEENSA_ILi128EEESH_EEENS_10tfloat32_tENS5_IJlSC_lEEESJ_SK_NS4_8TiledMMAINS4_8MMA_AtomIJNS4_4SM904GMMA30MMA_64x128x8_F32TF32TF32_SS_TNILNSO_7ScaleInE1ELSQ_1EEEEEENS4_6LayoutINS5_IJSC_SC_SC_EEENS5_IJNSA_ILi0EEESV_SV_EEEEENS5_IJNS4_10UnderscoreESY_SY_EEEEENS4_23SM90_TMA_LOAD_MULTICASTENS4_14ComposedLayoutINS4_7SwizzleILi3ELi4ELi3EEENS4_18smem_ptr_flag_bitsILi32EEENST_INS5_IJNSA_ILi8EEENSA_ILi32EEEEEENS5_IJS18_SC_EEEEEEEvNS4_8identityES11_S1C_vS1D_EENS_8epilogue10collective6detail29Sm90TmaWarpSpecializedAdapterINS1G_15DefaultEpilogueISJ_SK_SK_NS1F_6thread17LinearCombinationISJ_Li1EffLNS1K_9ScaleType4KindE0ELNS_15FloatRoundStyleE2ESJ_EENS1_15EpilogueDefaultEEEEEvvEEEEvNT_6ParamsE --------------------------
	.section	.text._ZN7cutlass13device_kernelINS_4gemm6kernel13GemmUniversalIN4cute5tupleIJiiiiEEENS1_10collective13CollectiveMmaINS1_34MainloopSm90TmaGmmaWarpSpecializedILi3ENS5_IJNS4_1CILi2EEESB_NSA_ILi1EEEEEENS1_32KernelTmaWarpSpecializedPingpongEEENS5_IJNSA_ILi64EEENSA_ILi128EEESH_EEENS_10tfloat32_tENS5_IJlSC_lEEESJ_SK_NS4_8TiledMMAINS4_8MMA_AtomIJNS4_4SM904GMMA30MMA_64x128x8_F32TF32TF32_SS_TNILNSO_7ScaleInE1ELSQ_1EEEEEENS4_6LayoutINS5_IJSC_SC_SC_EEENS5_IJNSA_ILi0EEESV_SV_EEEEENS5_IJNS4_10UnderscoreESY_SY_EEEEENS4_23SM90_TMA_LOAD_MULTICASTENS4_14ComposedLayoutINS4_7SwizzleILi3ELi4ELi3EEENS4_18smem_ptr_flag_bitsILi32EEENST_INS5_IJNSA_ILi8EEENSA_ILi32EEEEEENS5_IJS18_SC_EEEEEEEvNS4_8identityES11_S1C_vS1D_EENS_8epilogue10collective6detail29Sm90TmaWarpSpecializedAdapterINS1G_15DefaultEpilogueISJ_SK_SK_NS1F_6thread17LinearCombinationISJ_Li1EffLNS1K_9ScaleType4KindE0ELNS_15FloatRoundStyleE2ESJ_EENS1_15EpilogueDefaultEEEEEvvEEEEvNT_6ParamsE,"ax",@progbits
	.align	128
.text._ZN7cutlass13device_kernelINS_4gemm6kernel13GemmUniversalIN4cute5tupleIJiiiiEEENS1_10collective13CollectiveMmaINS1_34MainloopSm90TmaGmmaWarpSpecializedILi3ENS5_IJNS4_1CILi2EEESB_NSA_ILi1EEEEEENS1_32KernelTmaWarpSpecializedPingpongEEENS5_IJNSA_ILi64EEENSA_ILi128EEESH_EEENS_10tfloat32_tENS5_IJlSC_lEEESJ_SK_NS4_8TiledMMAINS4_8MMA_AtomIJNS4_4SM904GMMA30MMA_64x128x8_F32TF32TF32_SS_TNILNSO_7ScaleInE1ELSQ_1EEEEEENS4_6LayoutINS5_IJSC_SC_SC_EEENS5_IJNSA_ILi0EEESV_SV_EEEEENS5_IJNS4_10UnderscoreESY_SY_EEEEENS4_23SM90_TMA_LOAD_MULTICASTENS4_14ComposedLayoutINS4_7SwizzleILi3ELi4ELi3EEENS4_18smem_ptr_flag_bitsILi32EEENST_INS5_IJNSA_ILi8EEENSA_ILi32EEEEEENS5_IJS18_SC_EEEEEEEvNS4_8identityES11_S1C_vS1D_EENS_8epilogue10collective6detail29Sm90TmaWarpSpecializedAdapterINS1G_15DefaultEpilogueISJ_SK_SK_NS1F_6thread17LinearCombinationISJ_Li1EffLNS1K_9ScaleType4KindE0ELNS_15FloatRoundStyleE2ESJ_EENS1_15EpilogueDefaultEEEEEvvEEEEvNT_6ParamsE:
        .type           _ZN7cutlass13device_kernelINS_4gemm6kernel13GemmUniversalIN4cute5tupleIJiiiiEEENS1_10collective13CollectiveMmaINS1_34MainloopSm90TmaGmmaWarpSpecializedILi3ENS5_IJNS4_1CILi2EEESB_NSA_ILi1EEEEEENS1_32KernelTmaWarpSpecializedPingpongEEENS5_IJNSA_ILi64EEENSA_ILi128EEESH_EEENS_10tfloat32_tENS5_IJlSC_lEEESJ_SK_NS4_8TiledMMAINS4_8MMA_AtomIJNS4_4SM904GMMA30MMA_64x128x8_F32TF32TF32_SS_TNILNSO_7ScaleInE1ELSQ_1EEEEEENS4_6LayoutINS5_IJSC_SC_SC_EEENS5_IJNSA_ILi0EEESV_SV_EEEEENS5_IJNS4_10UnderscoreESY_SY_EEEEENS4_23SM90_TMA_LOAD_MULTICASTENS4_14ComposedLayoutINS4_7SwizzleILi3ELi4ELi3EEENS4_18smem_ptr_flag_bitsILi32EEENST_INS5_IJNSA_ILi8EEENSA_ILi32EEEEEENS5_IJS18_SC_EEEEEEEvNS4_8identityES11_S1C_vS1D_EENS_8epilogue10collective6detail29Sm90TmaWarpSpecializedAdapterINS1G_15DefaultEpilogueISJ_SK_SK_NS1F_6thread17LinearCombinationISJ_Li1EffLNS1K_9ScaleType4KindE0ELNS_15FloatRoundStyleE2ESJ_EENS1_15EpilogueDefaultEEEEEvvEEEEvNT_6ParamsE,@function
        .size           _ZN7cutlass13device_kernelINS_4gemm6kernel13GemmUniversalIN4cute5tupleIJiiiiEEENS1_10collective13CollectiveMmaINS1_34MainloopSm90TmaGmmaWarpSpecializedILi3ENS5_IJNS4_1CILi2EEESB_NSA_ILi1EEEEEENS1_32KernelTmaWarpSpecializedPingpongEEENS5_IJNSA_ILi64EEENSA_ILi128EEESH_EEENS_10tfloat32_tENS5_IJlSC_lEEESJ_SK_NS4_8TiledMMAINS4_8MMA_AtomIJNS4_4SM904GMMA30MMA_64x128x8_F32TF32TF32_SS_TNILNSO_7ScaleInE1ELSQ_1EEEEEENS4_6LayoutINS5_IJSC_SC_SC_EEENS5_IJNSA_ILi0EEESV_SV_EEEEENS5_IJNS4_10UnderscoreESY_SY_EEEEENS4_23SM90_TMA_LOAD_MULTICASTENS4_14ComposedLayoutINS4_7SwizzleILi3ELi4ELi3EEENS4_18smem_ptr_flag_bitsILi32EEENST_INS5_IJNSA_ILi8EEENSA_ILi32EEEEEENS5_IJS18_SC_EEEEEEEvNS4_8identityES11_S1C_vS1D_EENS_8epilogue10collective6detail29Sm90TmaWarpSpecializedAdapterINS1G_15DefaultEpilogueISJ_SK_SK_NS1F_6thread17LinearCombinationISJ_Li1EffLNS1K_9ScaleType4KindE0ELNS_15FloatRoundStyleE2ESJ_EENS1_15EpilogueDefaultEEEEEvvEEEEvNT_6ParamsE,(.L_x_199 - _ZN7cutlass13device_kernelINS_4gemm6kernel13GemmUniversalIN4cute5tupleIJiiiiEEENS1_10collective13CollectiveMmaINS1_34MainloopSm90TmaGmmaWarpSpecializedILi3ENS5_IJNS4_1CILi2EEESB_NSA_ILi1EEEEEENS1_32KernelTmaWarpSpecializedPingpongEEENS5_IJNSA_ILi64EEENSA_ILi128EEESH_EEENS_10tfloat32_tENS5_IJlSC_lEEESJ_SK_NS4_8TiledMMAINS4_8MMA_AtomIJNS4_4SM904GMMA30MMA_64x128x8_F32TF32TF32_SS_TNILNSO_7ScaleInE1ELSQ_1EEEEEENS4_6LayoutINS5_IJSC_SC_SC_EEENS5_IJNSA_ILi0EEESV_SV_EEEEENS5_IJNS4_10UnderscoreESY_SY_EEEEENS4_23SM90_TMA_LOAD_MULTICASTENS4_14ComposedLayoutINS4_7SwizzleILi3ELi4ELi3EEENS4_18smem_ptr_flag_bitsILi32EEENST_INS5_IJNSA_ILi8EEENSA_ILi32EEEEEENS5_IJS18_SC_EEEEEEEvNS4_8identityES11_S1C_vS1D_EENS_8epilogue10collective6detail29Sm90TmaWarpSpecializedAdapterINS1G_15DefaultEpilogueISJ_SK_SK_NS1F_6thread17LinearCombinationISJ_Li1EffLNS1K_9ScaleType4KindE0ELNS_15FloatRoundStyleE2ESJ_EENS1_15EpilogueDefaultEEEEEvvEEEEvNT_6ParamsE)
        .other          _ZN7cutlass13device_kernelINS_4gemm6kernel13GemmUniversalIN4cute5tupleIJiiiiEEENS1_10collective13CollectiveMmaINS1_34MainloopSm90TmaGmmaWarpSpecializedILi3ENS5_IJNS4_1CILi2EEESB_NSA_ILi1EEEEEENS1_32KernelTmaWarpSpecializedPingpongEEENS5_IJNSA_ILi64EEENSA_ILi128EEESH_EEENS_10tfloat32_tENS5_IJlSC_lEEESJ_SK_NS4_8TiledMMAINS4_8MMA_AtomIJNS4_4SM904GMMA30MMA_64x128x8_F32TF32TF32_SS_TNILNSO_7ScaleInE1ELSQ_1EEEEEENS4_6LayoutINS5_IJSC_SC_SC_EEENS5_IJNSA_ILi0EEESV_SV_EEEEENS5_IJNS4_10UnderscoreESY_SY_EEEEENS4_23SM90_TMA_LOAD_MULTICASTENS4_14ComposedLayoutINS4_7SwizzleILi3ELi4ELi3EEENS4_18smem_ptr_flag_bitsILi32EEENST_INS5_IJNSA_ILi8EEENSA_ILi32EEEEEENS5_IJS18_SC_EEEEEEEvNS4_8identityES11_S1C_vS1D_EENS_8epilogue10collective6detail29Sm90TmaWarpSpecializedAdapterINS1G_15DefaultEpilogueISJ_SK_SK_NS1F_6thread17LinearCombinationISJ_Li1EffLNS1K_9ScaleType4KindE0ELNS_15FloatRoundStyleE2ESJ_EENS1_15EpilogueDefaultEEEEEvvEEEEvNT_6ParamsE,@"STO_CUDA_ENTRY STV_DEFAULT"
_ZN7cutlass13device_kernelINS_4gemm6kernel13GemmUniversalIN4cute5tupleIJiiiiEEENS1_10collective13CollectiveMmaINS1_34MainloopSm90TmaGmmaWarpSpecializedILi3ENS5_IJNS4_1CILi2EEESB_NSA_ILi1EEEEEENS1_32KernelTmaWarpSpecializedPingpongEEENS5_IJNSA_ILi64EEENSA_ILi128EEESH_EEENS_10tfloat32_tENS5_IJlSC_lEEESJ_SK_NS4_8TiledMMAINS4_8MMA_AtomIJNS4_4SM904GMMA30MMA_64x128x8_F32TF32TF32_SS_TNILNSO_7ScaleInE1ELSQ_1EEEEEENS4_6LayoutINS5_IJSC_SC_SC_EEENS5_IJNSA_ILi0EEESV_SV_EEEEENS5_IJNS4_10UnderscoreESY_SY_EEEEENS4_23SM90_TMA_LOAD_MULTICASTENS4_14ComposedLayoutINS4_7SwizzleILi3ELi4ELi3EEENS4_18smem_ptr_flag_bitsILi32EEENST_INS5_IJNSA_ILi8EEENSA_ILi32EEEEEENS5_IJS18_SC_EEEEEEEvNS4_8identityES11_S1C_vS1D_EENS_8epilogue10collective6detail29Sm90TmaWarpSpecializedAdapterINS1G_15DefaultEpilogueISJ_SK_SK_NS1F_6thread17LinearCombinationISJ_Li1EffLNS1K_9ScaleType4KindE0ELNS_15FloatRoundStyleE2ESJ_EENS1_15EpilogueDefaultEEEEEvvEEEEvNT_6ParamsE:
[----:B------:R-:W0:Y:S02]  /*0000*/  LDC R1, c[0x0][0x28] ;  /* 0x00000a00ff017b82 */ /* 0x000e240000000800 */
[----:B0-----:R-:W-:Y:S01]  /*0010*/  VIADD R1, R1, 0xfffffff8 ;  /* 0xfffffff801017836 */ /* 0x001fe20000000000 */
[----:B------:R-:W0:Y:S01]  /*0020*/  S2R R4, SR_TID.X ;  /* 0x0000000000047919 */ /* 0x000e220000002100 */
[----:B------:R-:W-:Y:S01]  /*0030*/  ELECT P0, URZ, PT ;  /* 0x00000000003f782f */ /* 0x000fe20003800000 */
[----:B------:R-:W-:Y:S01]  /*0040*/  BSSY B0, `(.L_x_0) ;  /* 0x000000f000007945 */ /* 0x000fe20003800000 */
[--C-:B0-----:R-:W-:Y:S02]  /*0050*/  SHF.R.U32.HI R0, RZ, 0x5, R4.reuse ;  /* 0x00000005ff007819 */ /* 0x101fe40000011604 */
[----:B------:R-:W-:-:S03]  /*0060*/  SHF.R.U32.HI R7, RZ, 0x7, R4 ;  /* 0x00000007ff077819 */ /* 0x000fc60000011604 */
[----:B------:R-:W0:Y:S04]  /*0070*/  SHFL.IDX PT, R2, R0, RZ, 0x1f ;  /* 0x00001fff00027589 */ /* 0x000e2800000e0000 */
[----:B------:R1:W2:Y:S01]  /*0080*/  SHFL.IDX PT, R10, R7, RZ, 0x1f ;  /* 0x00001fff070a7589 */ /* 0x0002a200000e0000 */
[----:B0-----:R-:W-:-:S13]  /*0090*/  ISETP.NE.OR P0, PT, R2, RZ, !P0 ;  /* 0x000000ff0200720c */ /* 0x001fda0004705670 */
[----:B-12---:R-:W-:Y:S05]  /*00a0*/  @P0 BRA `(.L_x_1) ;  /* 0x0000000000200947 */ /* 0x006fea0003800000 */
[----:B------:R-:W-:Y:S02]  /*00b0*/  ULDC.64 UR4, c[0x0][0x198] ;  /* 0x0000660000047ab9 */ /* 0x000fe40000000a00 */
[----:B------:R-:W-:Y:S02]  /*00c0*/  UIADD3 UR6, UP0, UR4, 0xf0, URZ ;  /* 0x000000f004067890 */ /* 0x000fe4000ff1e03f */
[----:B------:R-:W-:Y:S02]  /*00d0*/  UIADD3 UR4, UP1, UR4, 0x1f0, URZ ;  /* 0x000001f004047890 */ /* 0x000fe4000ff3e03f */
[----:B------:R-:W-:Y:S02]  /*00e0*/  UIADD3.X UR7, URZ, UR5, URZ, UP0, !UPT ;  /* 0x000000053f077290 */ /* 0x000fe400087fe43f */
[----:B------:R-:W-:-:S07]  /*00f0*/  UIADD3.X UR5, URZ, UR5, URZ, UP1, !UPT ;  /* 0x000000053f057290 */ /* 0x000fce0008ffe43f */
[----:B------:R0:W-:Y:S02]  /*0100*/  UTMACCTL.PF [UR6] ;  /* 0x00000000060079b9 */ /* 0x0001e40008040000 */
[----:B------:R0:W-:Y:S02]  /*0110*/  UTMACCTL.PF [UR4] ;  /* 0x00000000040079b9 */ /* 0x0001e40008040000 */
[----:B0-----:R-:W-:Y:S01]  /*0120*/  NOP ;  /* 0x0000000000007918 */ /* 0x001fe20000000000 */
.L_x_1:
[----:B------:R-:W-:Y:S05]  /*0130*/  BSYNC B0 ;  /* 0x0000000000007941 */ /* 0x000fea0003800000 */
.L_x_0:
[----:B------:R-:W0:Y:S02]  /*0140*/  SHFL.IDX PT, R9, R0, RZ, 0x1f ;  /* 0x00001fff00097589 */ /* 0x000e2400000e0000 */
[----:B0-----:R-:W-:-:S13]  /*0150*/  ISETP.NE.AND P0, PT, R9, RZ, PT ;  /* 0x000000ff0900720c */ /* 0x001fda0003f05270 */
[----:B------:R-:W-:Y:S05]  /*0160*/  @P0 BRA `(.L_x_2) ;  /* 0x0000000000500947 */ /* 0x000fea0003800000 */
[----:B------:R-:W0:Y:S01]  /*0170*/  S2UR UR8, SR_CgaCtaId ;  /* 0x00000000000879c3 */ /* 0x000e220000008800 */
[----:B------:R-:W-:Y:S01]  /*0180*/  UMOV UR4, 0x400 ;  /* 0x0000040000047882 */ /* 0x000fe20000000000 */
[----:B------:R-:W-:Y:S01]  /*0190*/  UMOV UR5, 0x1 ;  /* 0x0000000100057882 */ /* 0x000fe20000000000 */
[----:B------:R-:W-:Y:S01]  /*01a0*/  UMOV UR6, 0x3 ;  /* 0x0000000300067882 */ /* 0x000fe20000000000 */
[----:B------:R-:W-:Y:S01]  /*01b0*/  ELECT P0, URZ, PT ;  /* 0x00000000003f782f */ /* 0x000fe20003800000 */
[----:B------:R-:W-:-:S04]  /*01c0*/  UIADD3 UR6, -UR6, 0x100000, URZ ;  /* 0x0010000006067890 */ /* 0x000fc8000fffe13f */
[----:B------:R-:W-:Y:S02]  /*01d0*/  USHF.L.U32 UR7, UR6, 0xb, URZ ;  /* 0x0000000b06077899 */ /* 0x000fe4000800063f */
[----:B------:R-:W-:Y:S02]  /*01e0*/  USHF.L.U32 UR6, UR6, 0x1, URZ ;  /* 0x0000000106067899 */ /* 0x000fe4000800063f */
[----:B0-----:R-:W-:Y:S02]  /*01f0*/  ULEA UR8, UR8, UR4, 0x18 ;  /* 0x0000000408087291 */ /* 0x001fe4000f8ec03f */
[----:B------:R-:W-:-:S04]  /*0200*/  UIADD3 UR4, -UR5, 0x100000, URZ ;  /* 0x0010000005047890 */ /* 0x000fc8000fffe13f */
[----:B------:R-:W-:Y:S02]  /*0210*/  USHF.L.U32 UR5, UR4, 0xb, URZ ;  /* 0x0000000b04057899 */ /* 0x000fe4000800063f */
[----:B------:R-:W-:Y:S01]  /*0220*/  USHF.L.U32 UR4, UR4, 0x1, URZ ;  /* 0x0000000104047899 */ /* 0x000fe2000800063f */
[----:B------:R-:W0:Y:S11]  /*0230*/  FENCE.VIEW.ASYNC.S ;  /* 0x00000000000073c6 */ /* 0x000e360000000000 */
[----:B0-----:R0:W1:Y:S01]  /*0240*/  SYNCS.EXCH.64 URZ, [UR8], UR4 ;  /* 0x00000004083f75b2 */ /* 0x0010620008000100 */
[----:B------:R0:W2:Y:S01]  /*0250*/  SYNCS.EXCH.64 URZ, [UR8+0x18], UR6 ;  /* 0x00001806083f75b2 */ /* 0x0000a20008000100 */
[----:B------:R0:W3:Y:S01]  /*0260*/  SYNCS.EXCH.64 URZ, [UR8+0x8], UR4 ;  /* 0x00000804083f75b2 */ /* 0x0000e20008000100 */
[----:B------:R0:W4:Y:S01]  /*0270*/  SYNCS.EXCH.64 URZ, [UR8+0x20], UR6 ;  /* 0x00002006083f75b2 */ /* 0x0001220008000100 */
[----:B------:R0:W0:Y:S01]  /*0280*/  SYNCS.EXCH.64 URZ, [UR8+0x10], UR4 ;  /* 0x00001004083f75b2 */ /* 0x0000220008000100 */
[----:B------:R0:W0:Y:S01]  /*0290*/  SYNCS.EXCH.64 URZ, [UR8+0x28], UR6 ;  /* 0x00002806083f75b2 */ /* 0x0000220008000100 */
[----:B------:R-:W-:Y:S01]  /*02a0*/  NOP ;  /* 0x0000000000007918 */ /* 0x000fe20000000000 */
.L_x_2:
[----:B------:R-:W5:Y:S01]  /*02b0*/  SHFL.IDX PT, R12, R0, RZ, 0x1f ;  /* 0x00001fff000c7589 */ /* 0x000f6200000e0000 */
[----:B------:R-:W1:Y:S01]  /*02c0*/  S2UR UR12, SR_CTAID.X ;  /* 0x00000000000c79c3 */ /* 0x000e620000002500 */
[----:B------:R-:W-:Y:S02]  /*02d0*/  SHF.R.S32.HI R3, RZ, 0x1f, R4 ;  /* 0x0000001fff037819 */ /* 0x000fe40000011404 */
[----:B------:R-:W-:Y:S01]  /*02e0*/  ELECT P0, URZ, PT ;  /* 0x00000000003f782f */ /* 0x000fe20003800000 */
[----:B------:R-:W2:Y:S01]  /*02f0*/  SHFL.IDX PT, R11, R0, RZ, 0x1f ;  /* 0x00001fff000b7589 */ /* 0x000ea200000e0000 */
[----:B0-----:R-:W-:Y:S01]  /*0300*/  ULDC UR4, c[0x0][0x150] ;  /* 0x0000540000047ab9 */ /* 0x001fe20000000800 */
[----:B------:R-:W-:Y:S02]  /*0310*/  LEA.HI R3, R3, R4, RZ, 0x7 ;  /* 0x0000000403037211 */ /* 0x000fe400078f38ff */
[----:B------:R-:W-:Y:S01]  /*0320*/  ELECT P1, URZ, PT ;  /* 0x00000000003f782f */ /* 0x000fe20003820000 */
[----:B------:R-:W0:Y:S01]  /*0330*/  S2R R6, SR_CTAID.Y ;  /* 0x0000000000067919 */ /* 0x000e220000002600 */
[----:B------:R-:W3:Y:S01]  /*0340*/  LDC R14, c[0x0][0x144] ;  /* 0x00005100ff0e7b82 */ /* 0x000ee20000000800 */
[----:B------:R-:W-:Y:S01]  /*0350*/  LOP3.LUT R3, R3, 0xffffff80, RZ, 0xc0, !PT ;  /* 0xffffff8003037812 */ /* 0x000fe200078ec0ff */
[----:B------:R-:W-:Y:S01]  /*0360*/  UMOV UR11, 0x80 ;  /* 0x00000080000b7882 */ /* 0x000fe20000000000 */
[----:B------:R-:W4:Y:S01]  /*0370*/  SHFL.IDX PT, R16, R7, RZ, 0x1f ;  /* 0x00001fff07107589 */ /* 0x000f2200000e0000 */
[----:B------:R-:W-:Y:S01]  /*0380*/  NOP ;  /* 0x0000000000007918 */ /* 0x000fe20000000000 */
[----:B------:R-:W-:Y:S01]  /*0390*/  NOP ;  /* 0x0000000000007918 */ /* 0x000fe20000000000 */
[----:B------:R-:W-:Y:S01]  /*03a0*/  IMAD.IADD R5, R4, 0x1, -R3 ;  /* 0x0000000104057824 */ /* 0x000fe200078e0a03 */
[C---:B------:R-:W-:Y:S01]  /*03b0*/  ISETP.NE.AND P4, PT, R10.reuse, RZ, PT ;  /* 0x000000ff0a00720c */ /* 0x040fe20003f85270 */
[----:B------:R-:W4:Y:S01]  /*03c0*/  LDC R15, c[0x0][0x140] ;  /* 0x00005000ff0f7b82 */ /* 0x000f220000000800 */
[----:B------:R-:W-:-:S02]  /*03d0*/  VIADD R36, R10, 0xffffffff ;  /* 0xffffffff0a247836 */ /* 0x000fc40000000000 */
[----:B------:R-:W-:Y:S01]  /*03e0*/  SHF.R.S32.HI R8, RZ, 0x1f, R5 ;  /* 0x0000001fff087819 */ /* 0x000fe20000011405 */
[----:B------:R-:W-:Y:S02]  /*03f0*/  IMAD.MOV.U32 R89, RZ, RZ, 0x1 ;  /* 0x00000001ff597424 */ /* 0x000fe400078e00ff */
[----:B------:R-:W-:Y:S02]  /*0400*/  ISETP.GE.U32.AND P6, PT, R36, 0x2, PT ;  /* 0x000000022400780c */ /* 0x000fe40003fc6070 */
[----:B-----5:R-:W-:Y:S01]  /*0410*/  ISETP.NE.OR P0, PT, R12, RZ, !P0 ;  /* 0x000000ff0c00720c */ /* 0x020fe20004705670 */
[----:B------:R-:W5:Y:S01]  /*0420*/  LDC R25, c[0x0][0x148] ;  /* 0x00005200ff197b82 */ /* 0x000f620000000800 */
[----:B-1----:R-:W-:Y:S02]  /*0430*/  I2FP.F32.U32 R12, UR12 ;  /* 0x0000000c000c7c45 */ /* 0x002fe40008201000 */
[----:B------:R-:W-:Y:S02]  /*0440*/  LEA.HI R3, R8, R5, RZ, 0x3 ;  /* 0x0000000508037211 */ /* 0x000fe400078f18ff */
[----:B--2---:R-:W-:Y:S01]  /*0450*/  ISETP.NE.OR P1, PT, R11, RZ, !P1 ;  /* 0x000000ff0b00720c */ /* 0x004fe20004f25670 */
[----:B------:R-:W-:Y:S01]  /*0460*/  FMUL R13, R12, UR4 ;  /* 0x000000040c0d7c20 */ /* 0x000fe20008400000 */
[--C-:B------:R-:W-:Y:S01]  /*0470*/  SHF.R.S32.HI R0, RZ, 0x3, R3.reuse ;  /* 0x00000003ff007819 */ /* 0x100fe20000011403 */
[----:B------:R-:W-:Y:S01]  /*0480*/  ULDC UR4, c[0x0][0x154] ;  /* 0x0000550000047ab9 */ /* 0x000fe20000000800 */
[----:B------:R-:W-:-:S02]  /*0490*/  SHF.R.S32.HI R3, RZ, 0x1f, R3 ;  /* 0x0000001fff037819 */ /* 0x000fc40000011403 */
[----:B------:R-:W-:Y:S01]  /*04a0*/  SHF.R.S32.HI R12, RZ, 0x1f, R9 ;  /* 0x0000001fff0c7819 */ /* 0x000fe20000011409 */
[----:B------:R-:W1:Y:S01]  /*04b0*/  F2I.U32.TRUNC.NTZ R13, R13 ;  /* 0x0000000d000d7305 */ /* 0x000e62000020f000 */
[----:B------:R-:W-:Y:S01]  /*04c0*/  LEA.HI R11, R3, R0, RZ, 0x2 ;  /* 0x00000000030b7211 */ /* 0x000fe200078f10ff */
[----:B------:R-:W-:Y:S01]  /*04d0*/  VOTEU.ALL UP1, P0 ;  /* 0x00000000003f7886 */ /* 0x000fe20000020000 */
[----:B------:R-:W-:Y:S01]  /*04e0*/  LEA.HI R12, R12, R9, RZ, 0x2 ;  /* 0x000000090c0c7211 */ /* 0x000fe200078f10ff */
[----:B------:R-:W-:Y:S01]  /*04f0*/  VOTEU.ALL UP0, P0 ;  /* 0x00000000003f7886 */ /* 0x000fe20000000000 */
[----:B------:R-:W-:Y:S01]  /*0500*/  SHF.R.S32.HI R3, RZ, 0x1f, R2 ;  /* 0x0000001fff037819 */ /* 0x000fe20000011402 */
[----:B------:R-:W-:Y:S01]  /*0510*/  VOTEU.ALL UP2, P1 ;  /* 0x00000000003f7886 */ /* 0x000fe20000840000 */
[----:B------:R-:W-:Y:S01]  /*0520*/  LOP3.LUT R11, R11, 0xfffffffc, RZ, 0xc0, !PT ;  /* 0xfffffffc0b0b7812 */ /* 0x000fe200078ec0ff */
[----:B------:R-:W2:Y:S01]  /*0530*/  @!UP1 S2UR UR7, SR_CgaCtaId ;  /* 0x00000000000799c3 */ /* 0x000ea20000008800 */
[----:B------:R-:W-:Y:S01]  /*0540*/  LOP3.LUT R12, R12, 0x3ffffffc, RZ, 0xc0, !PT ;  /* 0x3ffffffc0c0c7812 */ /* 0x000fe200078ec0ff */
[----:B------:R-:W-:Y:S01]  /*0550*/  @!UP1 UMOV UR6, 0x400 ;  /* 0x0000040000069882 */ /* 0x000fe20000000000 */
[----:B------:R-:W-:Y:S01]  /*0560*/  LEA.HI R3, R3, R2, RZ, 0x2 ;  /* 0x0000000203037211 */ /* 0x000fe200078f10ff */
[----:B------:R-:W-:Y:S01]  /*0570*/  IMAD.IADD R11, R0, 0x1, -R11 ;  /* 0x00000001000b7824 */ /* 0x000fe200078e0a0b */
[----:B------:R-:W-:Y:S01]  /*0580*/  @!UP2 UMOV UR9, 0x400 ;  /* 0x000004000009a882 */ /* 0x000fe20000000000 */
[----:B------:R-:W-:Y:S01]  /*0590*/  IMAD.IADD R12, R9, 0x1, -R12 ;  /* 0x00000001090c7824 */ /* 0x000fe200078e0a0c */
[----:B------:R-:W-:Y:S01]  /*05a0*/  LOP3.LUT R3, R3, 0xfffffffc, RZ, 0xc0, !PT ;  /* 0xfffffffc03037812 */ /* 0x000fe200078ec0ff */
[----:B------:R-:W5:Y:S01]  /*05b0*/  @!UP2 S2UR UR10, SR_CgaCtaId ;  /* 0x00000000000aa9c3 */ /* 0x000f620000008800 */
[----:B-1----:R-:W-:Y:S01]  /*05c0*/  IMAD.MOV R13, RZ, RZ, -R13 ;  /* 0x000000ffff0d7224 */ /* 0x002fe200078e0a0d */
[----:B------:R-:W-:Y:S01]  /*05d0*/  VOTEU.ALL UP3, P1 ;  /* 0x00000000003f7886 */ /* 0x000fe20000860000 */
[----:B------:R-:W-:Y:S01]  /*05e0*/  IMAD R11, R12, 0x4, R11 ;  /* 0x000000040c0b7824 */ /* 0x000fe200078e020b */
[----:B------:R-:W-:Y:S01]  /*05f0*/  VOTEU.ALL UP4, P1 ;  /* 0x00000000003f7886 */ /* 0x000fe20000880000 */
[----:B------:R-:W-:Y:S01]  /*0600*/  IMAD.IADD R9, R2, 0x1, -R3 ;  /* 0x0000000102097824 */ /* 0x000fe200078e0a03 */
[----:B0-----:R-:W-:Y:S01]  /*0610*/  I2FP.F32.U32 R2, R6 ;  /* 0x0000000600027245 */ /* 0x001fe20000201000 */
[----:B---3--:R-:W-:Y:S01]  /*0620*/  IMAD R21, R14, R13, UR12 ;  /* 0x0000000c0e157e24 */ /* 0x008fe2000f8e020d */
[C---:B------:R-:W-:Y:S01]  /*0630*/  LEA.HI R0, R11.reuse, R11, RZ, 0x1 ;  /* 0x0000000b0b007211 */ /* 0x040fe200078f08ff */
[C---:B------:R-:W-:Y:S01]  /*0640*/  IMAD.SHL.U32 R88, R11.reuse, 0x4, RZ ;  /* 0x000000040b587824 */ /* 0x040fe200078e00ff */
[----:B------:R-:W-:Y:S01]  /*0650*/  VOTEU.ALL UP5, P1 ;  /* 0x00000000003f7886 */ /* 0x000fe200008a0000 */
[----:B------:R-:W-:Y:S01]  /*0660*/  FMUL R2, R2, UR4 ;  /* 0x0000000402027c20 */ /* 0x000fe20008400000 */
[----:B------:R-:W-:Y:S01]  /*0670*/  LOP3.LUT R0, R0, 0xfffffffe, RZ, 0xc0, !PT ;  /* 0xfffffffe00007812 */ /* 0x000fe200078ec0ff */
[----:B------:R-:W-:Y:S01]  /*0680*/  UMOV UR4, 0x20 ;  /* 0x0000002000047882 */ /* 0x000fe20000000000 */
[----:B------:R-:W-:Y:S01]  /*0690*/  LOP3.LUT R88, R11, 0xc, R88, 0x78, !PT ;  /* 0x0000000c0b587812 */ /* 0x000fe200078e7858 */
[----:B------:R-:W-:-:S04]  /*06a0*/  @!UP1 UIADD3 UR4, -UR4, 0x100000, URZ ;  /* 0x0010000004049890 */ /* 0x000fc8000fffe13f */
[----:B------:R-:W-:Y:S02]  /*06b0*/  @!UP1 USHF.L.U32 UR5, UR4, 0xb, URZ ;  /* 0x0000000b04059899 */ /* 0x000fe4000800063f */
[----:B------:R-:W-:Y:S01]  /*06c0*/  @!UP1 USHF.L.U32 UR4, UR4, 0x1, URZ ;  /* 0x0000000104049899 */ /* 0x000fe2000800063f */
[----:B----4-:R-:W-:Y:S01]  /*06d0*/  ISETP.EQ.U32.AND P2, PT, R15, 0x1, PT ;  /* 0x000000010f00780c */ /* 0x010fe20003f42070 */
[----:B------:R-:W-:Y:S01]  /*06e0*/  IMAD.IADD R0, R11, 0x1, -R0 ;  /* 0x000000010b007824 */ /* 0x000fe200078e0a00 */
[----:B------:R-:W0:Y:S01]  /*06f0*/  F2I.U32.TRUNC.NTZ R2, R2 ;  /* 0x0000000200027305 */ /* 0x000e22000020f000 */
[----:B--2---:R-:W-:Y:S01]  /*0700*/  @!UP1 ULEA UR8, UR7, UR6, 0x18 ;  /* 0x0000000607089291 */ /* 0x004fe2000f8ec03f */
[----:B------:R-:W-:Y:S01]  /*0710*/  R2UR UR43, R16 ;  /* 0x00000000102b72ca */ /* 0x000fe200000e0000 */
[----:B------:R-:W-:-:S04]  /*0720*/  @!UP2 UIADD3 UR6, -UR11, 0x100000, URZ ;  /* 0x001000000b06a890 */ /* 0x000fc8000fffe13f */
[----:B------:R-:W-:Y:S02]  /*0730*/  @!UP2 USHF.L.U32 UR7, UR6, 0xb, URZ ;  /* 0x0000000b0607a899 */ /* 0x000fe4000800063f */
[----:B------:R-:W-:Y:S01]  /*0740*/  @!UP2 USHF.L.U32 UR6, UR6, 0x1, URZ ;  /* 0x000000010606a899 */ /* 0x000fe2000800063f */
[----:B------:R-:W-:Y:S01]  /*0750*/  ISETP.NE.AND P3, PT, R0, R21, PT ;  /* 0x000000150000720c */ /* 0x000fe20003f65270 */
[----:B------:R-:W-:Y:S01]  /*0760*/  VOTEU.ALL UP1, P0 ;  /* 0x00000000003f7886 */ /* 0x000fe20000020000 */
[----:B-----5:R-:W-:Y:S01]  /*0770*/  @!UP2 ULEA UR9, UR10, UR9, 0x18 ;  /* 0x000000090a09a291 */ /* 0x020fe2000f8ec03f */
[----:B------:R-:W-:Y:S01]  /*0780*/  LOP3.LUT P0, RZ, R5, 0x7, RZ, 0xc0, !PT ;  /* 0x0000000705ff7812 */ /* 0x000fe2000780c0ff */
[----:B------:R-:W-:Y:S01]  /*0790*/  VOTEU.ALL UP2, P1 ;  /* 0x00000000003f7886 */ /* 0x000fe20000840000 */
[----:B------:R-:W-:Y:S02]  /*07a0*/  ISETP.NE.AND P1, PT, R9, 0x3, PT ;  /* 0x000000030900780c */ /* 0x000fe40003f25270 */
[----:B------:R-:W-:-:S02]  /*07b0*/  ISETP.LT.U32.AND P0, PT, R88, 0x4, !P0 ;  /* 0x000000045800780c */ /* 0x000fc40004701070 */
[----:B------:R-:W-:Y:S01]  /*07c0*/  ISETP.EQ.OR P1, PT, R9, RZ, !P1 ;  /* 0x000000ff0900720c */ /* 0x000fe20004f22670 */
[----:B------:R-:W1:Y:S02]  /*07d0*/  FENCE.VIEW.ASYNC.S ;  /* 0x00000000000073c6 */ /* 0x000e640000000000 */
[----:B-1----:R1:W2:Y:S01]  /*07e0*/  @!UP0 SYNCS.EXCH.64 URZ, [UR8+0x60], UR4 ;  /* 0x00006004083f85b2 */ /* 0x0022a20008000100 */
[----:B0-----:R-:W-:Y:S01]  /*07f0*/  IMAD.MOV R20, RZ, RZ, -R2 ;  /* 0x000000ffff147224 */ /* 0x001fe200078e0a02 */
[----:B------:R-:W-:-:S03]  /*0800*/  @P3 LEA.HI R0, R88, R88, RZ, 0x1 ;  /* 0x0000005858003211 */ /* 0x000fc600078f08ff */
[----:B------:R-:W-:Y:S01]  /*0810*/  IMAD R3, R25, R20, R6 ;  /* 0x0000001419037224 */ /* 0x000fe200078e0206 */
[----:B------:R-:W-:Y:S02]  /*0820*/  ISETP.EQ.AND P1, PT, R10, RZ, P1 ;  /* 0x000000ff0a00720c */ /* 0x000fe40000f22270 */
[----:B------:R-:W-:Y:S02]  /*0830*/  @P3 SHF.R.S32.HI R0, RZ, 0x1, R0 ;  /* 0x00000001ff003819 */ /* 0x000fe40000011400 */
[----:B------:R-:W-:Y:S02]  /*0840*/  SEL R23, RZ, 0x1, !P1 ;  /* 0x00000001ff177807 */ /* 0x000fe40004800000 */
[----:B------:R-:W-:Y:S02]  /*0850*/  @P3 ISETP.NE.AND P5, PT, R0, R3, PT ;  /* 0x000000030000320c */ /* 0x000fe40003fa5270 */
[----:B------:R-:W-:Y:S01]  /*0860*/  SEL R0, RZ, 0x1, !P0 ;  /* 0x00000001ff007807 */ /* 0x000fe20004000000 */
[----:B------:R1:W0:Y:S01]  /*0870*/  @!UP1 SYNCS.EXCH.64 URZ, [UR8+0x68], UR4 ;  /* 0x00006804083f95b2 */ /* 0x0002220008000100 */
[----:B------:R-:W-:Y:S01]  /*0880*/  NOP ;  /* 0x0000000000007918 */ /* 0x000fe20000000000 */
[----:B------:R-:W-:-:S02]  /*0890*/  @P3 SEL R89, RZ, 0x1, P5 ;  /* 0x00000001ff593807 */ /* 0x000fc40002800000 */
[----:B------:R-:W-:Y:S02]  /*08a0*/  SEL R23, R23, 0x2, P6 ;  /* 0x0000000217177807 */ /* 0x000fe40003000000 */
[----:B------:R-:W-:Y:S01]  /*08b0*/  LOP3.LUT R89, R89, R0, RZ, 0xc0, !PT ;  /* 0x0000000059597212 */ /* 0x000fe200078ec0ff */
[----:B------:R1:W3:Y:S01]  /*08c0*/  @!UP2 SYNCS.EXCH.64 URZ, [UR9+0x40], UR6 ;  /* 0x00004006093fa5b2 */ /* 0x0002e20008000100 */
[----:B------:R1:W4:Y:S01]  /*08d0*/  @!UP3 SYNCS.EXCH.64 URZ, [UR9+0x48], UR6 ;  /* 0x00004806093fb5b2 */ /* 0x0003220008000100 */
[----:B------:R1:W0:Y:S01]  /*08e0*/  @!UP4 SYNCS.EXCH.64 URZ, [UR9+0x50], UR6 ;  /* 0x00005006093fc5b2 */ /* 0x0002220008000100 */
[----:B------:R1:W0:Y:S01]  /*08f0*/  @!UP5 SYNCS.EXCH.64 URZ, [UR9+0x58], UR6 ;  /* 0x00005806093fd5b2 */ /* 0x0002220008000100 */
[----:B------:R-:W-:Y:S01]  /*0900*/  NOP ;  /* 0x0000000000007918 */ /* 0x000fe20000000000 */
[----:B-12---:R-:W-:Y:S05]  /*0910*/  @!P2 BRA `(.L_x_3) ;  /* 0x000000000008a947 */ /* 0x006fea0003800000 */
[----:B0--34-:R-:W-:Y:S01]  /*0920*/  UCGABAR_ARV ;  /* 0x00000000000079c7 */ /* 0x019fe20008000000 */
[----:B------:R-:W-:Y:S05]  /*0930*/  BRA `(.L_x_4) ;  /* 0x0000000000047947 */ /* 0x000fea0003800000 */
.L_x_3:
[----:B0--34-:R-:W-:Y:S01]  /*0940*/  NOP ;  /* 0x0000000000007918 */ /* 0x019fe20000000000 */
.L_x_4:
[----:B------:R-:W-:Y:S01]  /*0950*/  ULDC.64 UR4, c[0x0][0x598] ;  /* 0x0001660000047ab9 */ /* 0x000fe20000000a00 */
[----:B------:R-:W-:Y:S01]  /*0960*/  ULDC.64 UR46, c[0x0][0x208] ;  /* 0x00008200002e7ab9 */ /* 0x000fe20000000a00 */
[----:B------:R-:W-:-:S04]  /*0970*/  ISETP.NE.U32.AND P0, PT, RZ, UR4, PT ;  /* 0x00000004ff007c0c */ /* 0x000fc8000bf05070 */
[----:B------:R-:W-:-:S13]  /*0980*/  ISETP.NE.AND.EX P0, PT, RZ, UR5, PT, P0 ;  /* 0x00000005ff007c0c */ /* 0x000fda000bf05300 */
[----:B------:R-:W-:Y:S05]  /*0990*/  @!P0 BRA `(.L_x_5) ;  /* 0x00000000001c8947 */ /* 0x000fea0003800000 */
[----:B------:R-:W0:Y:S02]  /*09a0*/  LDC.64 R2, c[0x0][0x598] ;  /* 0x00016600ff027b82 */ /* 0x000e240000000a00 */
[----:B0-----:R-:W2:Y:S02]  /*09b0*/  LDG.E.64 R2, desc[UR46][R2.64] ;  /* 0x0000002e02027981 */ /* 0x001ea4000c1e1b00 */
[----:B--2---:R-:W-:-:S04]  /*09c0*/  ISETP.NE.U32.AND P0, PT, R2, RZ, PT ;  /* 0x000000ff0200720c */ /* 0x004fc80003f05070 */
[----:B------:R-:W-:-:S13]  /*09d0*/  ISETP.NE.AND.EX P0, PT, R3, RZ, PT, P0 ;  /* 0x000000ff0300720c */ /* 0x000fda0003f05300 */
[----:B------:R-:W-:Y:S05]  /*09e0*/  @!P0 BRA `(.L_x_5) ;  /* 0x0000000000088947 */ /* 0x000fea0003800000 */
[----:B------:R0:W5:Y:S01]  /*09f0*/  LD.E R90, desc[UR46][R2.64] ;  /* 0x0000002e025a7980 */ /* 0x000162000c101900 */
[----:B------:R-:W-:Y:S05]  /*0a00*/  BRA `(.L_x_6) ;  /* 0x0000000000247947 */ /* 0x000fea0003800000 */
.L_x_5:
[----:B------:R-:W-:Y:S02]  /*0a10*/  ULDC.64 UR4, c[0x0][0x588] ;  /* 0x0001620000047ab9 */ /* 0x000fe40000000a00 */
[----:B------:R-:W-:-:S04]  /*0a20*/  ISETP.NE.U32.AND P0, PT, RZ, UR4, PT ;  /* 0x00000004ff007c0c */ /* 0x000fc8000bf05070 */
[----:B------:R-:W-:-:S13]  /*0a30*/  ISETP.NE.AND.EX P0, PT, RZ, UR5, PT, P0 ;  /* 0x00000005ff007c0c */ /* 0x000fda000bf05300 */
[----:B------:R-:W-:Y:S05]  /*0a40*/  @!P0 BRA `(.L_x_7) ;  /* 0x00000000000c8947 */ /* 0x000fea0003800000 */
[----:B------:R-:W0:Y:S02]  /*0a50*/  LDC.64 R90, c[0x0][0x588] ;  /* 0x00016200ff5a7b82 */ /* 0x000e240000000a00 */
[----:B0-----:R1:W5:Y:S01]  /*0a60*/  LDG.E R90, desc[UR46][R90.64] ;  /* 0x0000002e5a5a7981 */ /* 0x001362000c1e1900 */
[----:B------:R-:W-:Y:S05]  /*0a70*/  BRA `(.L_x_6) ;  /* 0x0000000000087947 */ /* 0x000fea0003800000 */
.L_x_7:
[----:B------:R-:W-:Y:S02]  /*0a80*/  ULDC UR4, c[0x0][0x580] ;  /* 0x0001600000047ab9 */ /* 0x000fe40000000800 */
[----:B------:R-:W-:-:S07]  /*0a90*/  IMAD.U32 R90, RZ, RZ, UR4 ;  /* 0x00000004ff5a7e24 */ /* 0x000fce000f8e00ff */
.L_x_6:
[----:B------:R-:W-:Y:S02]  /*0aa0*/  ULDC.64 UR4, c[0x0][0x5a0] ;  /* 0x0001680000047ab9 */ /* 0x000fe40000000a00 */
[----:B------:R-:W-:-:S04]  /*0ab0*/  ISETP.NE.U32.AND P0, PT, RZ, UR4, PT ;  /* 0x00000004ff007c0c */ /* 0x000fc8000bf05070 */
[----:B------:R-:W-:-:S13]  /*0ac0*/  ISETP.NE.AND.EX P0, PT, RZ, UR5, PT, P0 ;  /* 0x00000005ff007c0c */ /* 0x000fda000bf05300 */
[----:B------:R-:W-:Y:S05]  /*0ad0*/  @!P0 BRA `(.L_x_8) ;  /* 0x00000000001c8947 */ /* 0x000fea0003800000 */
[----:B0-----:R-:W0:Y:S02]  /*0ae0*/  LDC.64 R2, c[0x0][0x5a0] ;  /* 0x00016800ff027b82 */ /* 0x001e240000000a00 */
[----:B0-----:R-:W2:Y:S02]  /*0af0*/  LDG.E.64 R2, desc[UR46][R2.64] ;  /* 0x0000002e02027981 */ /* 0x001ea4000c1e1b00 */
[----:B--2---:R-:W-:-:S04]  /*0b00*/  ISETP.NE.U32.AND P0, PT, R2, RZ, PT ;  /* 0x000000ff0200720c */ /* 0x004fc80003f05070 */
[----:B------:R-:W-:-:S13]  /*0b10*/  ISETP.NE.AND.EX P0, PT, R3, RZ, PT, P0 ;  /* 0x000000ff0300720c */ /* 0x000fda0003f05300 */
[----:B------:R-:W-:Y:S05]  /*0b20*/  @!P0 BRA `(.L_x_8) ;  /* 0x0000000000088947 */ /* 0x000fea0003800000 */
[----:B-1----:R0:W5:Y:S01]  /*0b30*/  LD.E R91, desc[UR46][R2.64] ;  /* 0x0000002e025b7980 */ /* 0x002162000c101900 */
[----:B------:R-:W-:Y:S05]  /*0b40*/  BRA `(.L_x_9) ;  /* 0x0000000000247947 */ /* 0x000fea0003800000 */
.L_x_8:
[----:B------:R-:W-:Y:S02]  /*0b50*/  ULDC.64 UR4, c[0x0][0x590] ;  /* 0x0001640000047ab9 */ /* 0x000fe40000000a00 */
[----:B------:R-:W-:-:S04]  /*0b60*/  ISETP.NE.U32.AND P0, PT, RZ, UR4, PT ;  /* 0x00000004ff007c0c */ /* 0x000fc8000bf05070 */
[----:B------:R-:W-:-:S13]  /*0b70*/  ISETP.NE.AND.EX P0, PT, RZ, UR5, PT, P0 ;  /* 0x00000005ff007c0c */ /* 0x000fda000bf05300 */
[----:B------:R-:W-:Y:S05]  /*0b80*/  @!P0 BRA `(.L_x_10) ;  /* 0x00000000000c8947 */ /* 0x000fea0003800000 */
[----:B0-----:R-:W1:Y:S02]  /*0b90*/  LDC.64 R2, c[0x0][0x590] ;  /* 0x00016400ff027b82 */ /* 0x001e640000000a00 */
[----:B-1----:R1:W5:Y:S01]  /*0ba0*/  LDG.E R91, desc[UR46][R2.64] ;  /* 0x0000002e025b7981 */ /* 0x002362000c1e1900 */
[----:B------:R-:W-:Y:S05]  /*0bb0*/  BRA `(.L_x_9) ;  /* 0x0000000000087947 */ /* 0x000fea0003800000 */
.L_x_10:
[----:B------:R-:W-:Y:S02]  /*0bc0*/  ULDC UR4, c[0x0][0x584] ;  /* 0x0001610000047ab9 */ /* 0x000fe40000000800 */
[----:B-1----:R-:W-:-:S07]  /*0bd0*/  IMAD.U32 R91, RZ, RZ, UR4 ;  /* 0x00000004ff5b7e24 */ /* 0x002fce000f8e00ff */
.L_x_9:
[----:B01----:R-:W0:Y:S01]  /*0be0*/  LDC R2, c[0x0][0x65c] ;  /* 0x00019700ff027b82 */ /* 0x003e220000000800 */
[----:B------:R-:W-:Y:S01]  /*0bf0*/  ULDC UR6, c[0x0][0x28c] ;  /* 0x0000a30000067ab9 */ /* 0x000fe20000000800 */
[----:B------:R-:W-:Y:S01]  /*0c00*/  ISETP.NE.AND P0, PT, R10, 0x2, PT ;  /* 0x000000020a00780c */ /* 0x000fe20003f05270 */
[----:B------:R-:W-:Y:S01]  /*0c10*/  UIADD3 UR6, UR6, 0x7f, URZ ;  /* 0x0000007f06067890 */ /* 0x000fe2000fffe03f */
[----:B------:R-:W-:Y:S01]  /*0c20*/  IMAD.U32 R10, RZ, RZ, UR12 ;  /* 0x0000000cff0a7e24 */ /* 0x000fe2000f8e00ff */
[----:B------:R-:W-:Y:S01]  /*0c30*/  UMOV UR36, URZ ;  /* 0x0000003f00247c82 */ /* 0x000fe20008000000 */
[----:B------:R-:W-:Y:S01]  /*0c40*/  UMOV UR38, URZ ;  /* 0x0000003f00267c82 */ /* 0x000fe20008000000 */
[----:B------:R-:W-:Y:S01]  /*0c50*/  USHF.R.S32.HI UR7, URZ, 0x1f, UR6 ;  /* 0x0000001f3f077899 */ /* 0x000fe20008011406 */
[----:B------:R-:W-:-:S03]  /*0c60*/  ULDC.64 UR8, c[0x0][0x650] ;  /* 0x0001940000087ab9 */ /* 0x000fc60000000a00 */
[----:B------:R-:W-:-:S04]  /*0c70*/  ULEA.HI UR7, UR7, UR6, URZ, 0x7 ;  /* 0x0000000607077291 */ /* 0x000fc8000f8f383f */
[----:B------:R-:W-:Y:S01]  /*0c80*/  USHF.R.S32.HI UR37, URZ, 0x7, UR7 ;  /* 0x000000073f257899 */ /* 0x000fe20008011407 */
[----:B0-----:R-:W-:-:S13]  /*0c90*/  ISETP.NE.AND P1, PT, R2, 0x1, PT ;  /* 0x000000010200780c */ /* 0x001fda0003f25270 */
[----:B------:R-:W0:Y:S01]  /*0ca0*/  @P1 LDC R17, c[0x0][0x10] ;  /* 0x00000400ff111b82 */ /* 0x000e220000000800 */
[----:B------:R-:W-:Y:S02]  /*0cb0*/  @P1 IMAD.MOV.U32 R7, RZ, RZ, RZ ;  /* 0x000000ffff071224 */ /* 0x000fe400078e00ff */
[----:B------:R-:W-:-:S05]  /*0cc0*/  @P1 IMAD.MOV.U32 R11, RZ, RZ, RZ ;  /* 0x000000ffff0b1224 */ /* 0x000fca00078e00ff */
[----:B------:R-:W1:Y:S01]  /*0cd0*/  @!P1 LDC R3, c[0x0][0xc] ;  /* 0x00000300ff039b82 */ /* 0x000e620000000800 */
[----:B------:R-:W-:Y:S01]  /*0ce0*/  ULDC UR4, c[0x0][0xc] ;  /* 0x0000030000047ab9 */ /* 0x000fe20000000800 */
[----:B------:R-:W-:Y:S02]  /*0cf0*/  ULDC UR5, c[0x0][0x10] ;  /* 0x0000040000057ab9 */ /* 0x000fe40000000800 */
[----:B------:R-:W-:-:S04]  /*0d00*/  UIMAD.WIDE.U32 UR4, UR4, UR5, URZ ;  /* 0x00000005040472a5 */ /* 0x000fc8000f8e003f */
[----:B------:R-:W2:Y:S01]  /*0d10*/  LDC R0, c[0x0][0x14] ;  /* 0x00000500ff007b82 */ /* 0x000ea20000000800 */
[----:B0-----:R-:W-:-:S04]  /*0d20*/  @P1 IMAD.WIDE.U32 R16, R17, UR12, R6 ;  /* 0x0000000c11101c25 */ /* 0x001fc8000f8e0006 */
[----:B------:R-:W-:Y:S02]  /*0d30*/  @P1 IMAD.IADD R17, R17, 0x1, R11 ;  /* 0x0000000111111824 */ /* 0x000fe400078e020b */
[----:B------:R-:W-:Y:S02]  /*0d40*/  IMAD.MOV.U32 R11, RZ, RZ, RZ ;  /* 0x000000ffff0b7224 */ /* 0x000fe400078e00ff */
[----:B-1----:R-:W-:-:S04]  /*0d50*/  @!P1 IMAD.WIDE.U32 R10, R6, R3, R10 ;  /* 0x00000003060a9225 */ /* 0x002fc800078e000a */
[----:B------:R-:W-:Y:S02]  /*0d60*/  @!P1 IMAD.MOV.U32 R16, RZ, RZ, R10 ;  /* 0x000000ffff109224 */ /* 0x000fe400078e000a */
[----:B--2---:R-:W-:-:S04]  /*0d70*/  IMAD.WIDE.U32 R12, R0, UR4, RZ ;  /* 0x00000004000c7c25 */ /* 0x004fc8000f8e00ff */
[----:B------:R-:W-:Y:S01]  /*0d80*/  IMAD R3, R0, UR5, RZ ;  /* 0x0000000500037c24 */ /* 0x000fe2000f8e02ff */
[----:B------:R0:W-:Y:S01]  /*0d90*/  STL.64 [R1], R12 ;  /* 0x0000000c01007387 */ /* 0x0001e20000100a00 */
[----:B------:R-:W-:Y:S02]  /*0da0*/  @!P1 IMAD.MOV.U32 R17, RZ, RZ, R11 ;  /* 0x000000ffff119224 */ /* 0x000fe400078e000b */
[----:B------:R-:W-:Y:S01]  /*0db0*/  IMAD.IADD R0, R13, 0x1, R3 ;  /* 0x000000010d007824 */ /* 0x000fe200078e0203 */
[----:B------:R-:W-:Y:S06]  /*0dc0*/  @P0 BRA `(.L_x_11) ;  /* 0x0000000000200947 */ /* 0x000fec0003800000 */
[----:B------:R-:W-:Y:S01]  /*0dd0*/  UISETP.GE.U32.AND UP0, UPT, UR37, 0x3, UPT ;  /* 0x000000032500788c */ /* 0x000fe2000bf06070 */
[----:B------:R-:W-:Y:S01]  /*0de0*/  IADD3 R16, P0, R16, R12, RZ ;  /* 0x0000000c10107210 */ /* 0x000fe20007f1e0ff */
[----:B------:R-:W-:Y:S01]  /*0df0*/  UIMAD.WIDE.U32 UR4, UR37, -0x55555555, URZ ;  /* 0xaaaaaaab250478a5 */ /* 0x000fe2000f8e003f */
[----:B------:R-:W-:-:S03]  /*0e00*/  UMOV UR38, URZ ;  /* 0x0000003f00267c82 */ /* 0x000fc60008000000 */
[----:B------:R-:W-:Y:S01]  /*0e10*/  USHF.R.U32.HI UR4, URZ, 0x1, UR5 ;  /* 0x000000013f047899 */ /* 0x000fe20008011605 */
[----:B------:R-:W-:-:S03]  /*0e20*/  IMAD.X R17, R0, 0x1, R17, P0 ;  /* 0x0000000100117824 */ /* 0x000fc600000e0611 */
[----:B------:R-:W-:Y:S02]  /*0e30*/  UIMAD UR36, UR4, -0x3, UR37 ;  /* 0xfffffffd042478a4 */ /* 0x000fe4000f8e0225 */
[----:B------:R-:W-:-:S12]  /*0e40*/  @UP0 ULOP3.LUT UR38, UR4, 0x1, URZ, 0xc0, !UPT ;  /* 0x0000000104260892 */ /* 0x000fd8000f8ec03f */
.L_x_11:
[----:B------:R-:W-:Y:S01]  /*0e50*/  ISETP.GE.U32.AND P0, PT, R16, UR8, PT ;  /* 0x0000000810007c0c */ /* 0x000fe2000bf06070 */
[----:B------:R-:W-:Y:S01]  /*0e60*/  IMAD.MOV.U32 R22, RZ, RZ, -0x1 ;  /* 0xffffffffff167424 */ /* 0x000fe200078e00ff */
[----:B------:R-:W-:Y:S01]  /*0e70*/  PRMT R3, RZ, 0x7610, R3 ;  /* 0x00007610ff037816 */ /* 0x000fe20000000003 */
[----:B------:R-:W-:Y:S01]  /*0e80*/  IMAD.MOV.U32 R18, RZ, RZ, -0x1 ;  /* 0xffffffffff127424 */ /* 0x000fe200078e00ff */
[----:B------:R-:W-:Y:S01]  /*0e90*/  ISETP.GE.U32.AND.EX P0, PT, R17, UR9, PT, P0 ;  /* 0x0000000911007c0c */ /* 0x000fe2000bf06100 */
[----:B------:R-:W-:-:S12]  /*0ea0*/  IMAD.MOV.U32 R19, RZ, RZ, -0x1 ;  /* 0xffffffffff137424 */ /* 0x000fd800078e00ff */
[----:B------:R-:W-:Y:S05]  /*0eb0*/  @P0 BRA `(.L_x_12) ;  /* 0x0000000400280947 */ /* 0x000fea0003800000 */
[----:B------:R-:W1:Y:S01]  /*0ec0*/  LDC.64 R26, c[0x0][0x628] ;  /* 0x00018a00ff1a7b82 */ /* 0x000e620000000a00 */
[----:B------:R-:W-:Y:S02]  /*0ed0*/  IMAD.MOV.U32 R10, RZ, RZ, R16 ;  /* 0x000000ffff0a7224 */ /* 0x000fe400078e0010 */
[----:B------:R-:W-:-:S05]  /*0ee0*/  IMAD.MOV.U32 R11, RZ, RZ, R17 ;  /* 0x000000ffff0b7224 */ /* 0x000fca00078e0011 */
[----:B------:R-:W2:Y:S08]  /*0ef0*/  LDC R18, c[0x0][0x630] ;  /* 0x00018c00ff127b82 */ /* 0x000eb00000000800 */
[----:B------:R-:W3:Y:S01]  /*0f00*/  LDC.64 R28, c[0x0][0x620] ;  /* 0x00018800ff1c7b82 */ /* 0x000ee20000000a00 */
[----:B-1----:R-:W-:-:S04]  /*0f10*/  ISETP.NE.U32.AND P0, PT, R26, RZ, PT ;  /* 0x000000ff1a00720c */ /* 0x002fc80003f05070 */
[----:B------:R-:W-:-:S13]  /*0f20*/  ISETP.NE.AND.EX P0, PT, R27, RZ, PT, P0 ;  /* 0x000000ff1b00720c */ /* 0x000fda0003f05300 */
[----:B--23--:R-:W-:Y:S05]  /*0f30*/  @!P0 BRA `(.L_x_13) ;  /* 0x0000000000288947 */ /* 0x00cfea0003800000 */
[----:B------:R-:W1:Y:S02]  /*0f40*/  LDC R3, c[0x0][0x634] ;  /* 0x00018d00ff037b82 */ /* 0x000e640000000800 */
[----:B-1----:R-:W-:-:S05]  /*0f50*/  IADD3 R3, P0, R16, R3, RZ ;  /* 0x0000000310037210 */ /* 0x002fca0007f1e0ff */
[----:B------:R-:W-:-:S04]  /*0f60*/  IMAD.X R19, RZ, RZ, R17, P0 ;  /* 0x000000ffff137224 */ /* 0x000fc800000e0611 */
[----:B------:R-:W-:-:S04]  /*0f70*/  IMAD.WIDE.U32 R10, R19, R26, RZ ;  /* 0x0000001a130a7225 */ /* 0x000fc800078e00ff */
[----:B0-----:R-:W-:-:S04]  /*0f80*/  IMAD.WIDE.U32 R12, P0, R3, R27, R10 ;  /* 0x0000001b030c7225 */ /* 0x001fc8000780000a */
[----:B------:R-:W-:-:S04]  /*0f90*/  IMAD.WIDE.U32 R10, R3, R26, RZ ;  /* 0x0000001a030a7225 */ /* 0x000fc800078e00ff */
[----:B------:R-:W-:Y:S01]  /*0fa0*/  IMAD.X R15, RZ, RZ, RZ, P0 ;  /* 0x000000ffff0f7224 */ /* 0x000fe200000e06ff */
[----:B------:R-:W-:Y:S01]  /*0fb0*/  IADD3 RZ, P0, R11, R12, RZ ;  /* 0x0000000c0bff7210 */ /* 0x000fe20007f1e0ff */
[----:B------:R-:W-:-:S04]  /*0fc0*/  IMAD.MOV.U32 R14, RZ, RZ, R13 ;  /* 0x000000ffff0e7224 */ /* 0x000fc800078e000d */
[----:B------:R-:W-:-:S08]  /*0fd0*/  IMAD.WIDE.U32.X R10, R19, R27, R14, P0 ;  /* 0x0000001b130a7225 */ /* 0x000fd000000e040e */
.L_x_13:
[----:B------:R-:W1:Y:S01]  /*0fe0*/  LDC.64 R32, c[0x0][0x640] ;  /* 0x00019000ff207b82 */ /* 0x000e620000000a00 */
[-CC-:B------:R-:W-:Y:S02]  /*0ff0*/  SHF.R.U64 R30, R10, R18.reuse, R11.reuse ;  /* 0x000000120a1e7219 */ /* 0x180fe4000000120b */
[----:B------:R-:W-:Y:S02]  /*1000*/  SHF.R.U32.HI R3, RZ, R18, R11 ;  /* 0x00000012ff037219 */ /* 0x000fe4000001160b */
[----:B0-----:R-:W-:-:S03]  /*1010*/  IADD3 R13, P0, RZ, -R30, RZ ;  /* 0x8000001eff0d7210 */ /* 0x001fc60007f1e0ff */
[----:B------:R-:W0:Y:S02]  /*1020*/  LDC R14, c[0x0][0x618] ;  /* 0x00018600ff0e7b82 */ /* 0x000e240000000800 */
[----:B------:R-:W-:Y:S02]  /*1030*/  IMAD.X R3, RZ, RZ, ~R3, P0 ;  /* 0x000000ffff037224 */ /* 0x000fe400000e0e03 */
[----:B------:R-:W-:-:S04]  /*1040*/  IMAD.WIDE.U32 R10, R13, R28, R16 ;  /* 0x0000001c0d0a7225 */ /* 0x000fc800078e0010 */
[----:B------:R-:W2:Y:S01]  /*1050*/  LDC R15, c[0x0][0x608] ;  /* 0x00018200ff0f7b82 */ /* 0x000ea20000000800 */
[----:B------:R-:W-:Y:S02]  /*1060*/  IMAD R12, R3, R28, RZ ;  /* 0x0000001c030c7224 */ /* 0x000fe400078e02ff */
[----:B------:R-:W-:Y:S02]  /*1070*/  IMAD.MOV.U32 R28, RZ, RZ, 0x1 ;  /* 0x00000001ff1c7424 */ /* 0x000fe400078e00ff */
[----:B------:R-:W-:Y:S02]  /*1080*/  IMAD R3, R13, R29, R12 ;  /* 0x0000001d0d037224 */ /* 0x000fe400078e020c */
[----:B------:R-:W-:Y:S01]  /*1090*/  IMAD.MOV.U32 R12, RZ, RZ, -0x1 ;  /* 0xffffffffff0c7424 */ /* 0x000fe200078e00ff */
[----:B------:R-:W3:Y:S01]  /*10a0*/  LDC R31, c[0x0][0x658] ;  /* 0x00019600ff1f7b82 */ /* 0x000ee20000000800 */
[----:B------:R-:W-:Y:S01]  /*10b0*/  IMAD.IADD R3, R11, 0x1, R3 ;  /* 0x000000010b037824 */ /* 0x000fe200078e0203 */
[----:B-1----:R-:W-:-:S04]  /*10c0*/  ISETP.NE.U32.AND P0, PT, R32, RZ, PT ;  /* 0x000000ff2000720c */ /* 0x002fc80003f05070 */
[----:B------:R-:W-:Y:S02]  /*10d0*/  ISETP.NE.AND.EX P0, PT, R33, RZ, PT, P0 ;  /* 0x000000ff2100720c */ /* 0x000fe40003f05300 */
[----:B------:R-:W1:Y:S01]  /*10e0*/  LDC R24, c[0x0][0x600] ;  /* 0x00018000ff187b82 */ /* 0x000e620000000800 */
[-CC-:B0-----:R-:W-:Y:S02]  /*10f0*/  SHF.R.U64 R27, R10, R14.reuse, R3.reuse ;  /* 0x0000000e0a1b7219 */ /* 0x181fe40000001203 */
[----:B------:R-:W-:-:S05]  /*1100*/  SHF.R.U32.HI R10, RZ, R14, R3 ;  /* 0x0000000eff0a7219 */ /* 0x000fca0000011603 */
[----:B------:R-:W0:Y:S01]  /*1110*/  LDC R22, c[0x0][0x648] ;  /* 0x00019200ff167b82 */ /* 0x000e220000000800 */
[-CC-:B--2---:R-:W-:Y:S02]  /*1120*/  SHF.R.U64 R35, R27, R15.reuse, R10.reuse ;  /* 0x0000000f1b237219 */ /* 0x184fe4000000120a */
[----:B------:R-:W-:-:S05]  /*1130*/  SHF.R.U32.HI R10, RZ, R15, R10 ;  /* 0x0000000fff0a7219 */ /* 0x000fca000001160a */
[----:B------:R-:W2:Y:S01]  /*1140*/  LDC R26, c[0x0][0x638] ;  /* 0x00018e00ff1a7b82 */ /* 0x000ea20000000800 */
[-CC-:B---3--:R-:W-:Y:S02]  /*1150*/  SHF.R.U64 R34, R35, R31.reuse, R10.reuse ;  /* 0x0000001f23227219 */ /* 0x188fe4000000120a */
[-C--:B------:R-:W-:Y:S02]  /*1160*/  SHF.L.U32 R3, R12, R31.reuse, RZ ;  /* 0x0000001f0c037219 */ /* 0x080fe400000006ff */
[----:B------:R-:W-:Y:S01]  /*1170*/  SHF.R.U32.HI R11, RZ, R31, R10 ;  /* 0x0000001fff0b7219 */ /* 0x000fe2000001160a */
[----:B------:R-:W-:Y:S01]  /*1180*/  IMAD.MOV.U32 R10, RZ, RZ, R34 ;  /* 0x000000ffff0a7224 */ /* 0x000fe200078e0022 */
[----:B------:R-:W-:Y:S01]  /*1190*/  LOP3.LUT R18, RZ, R3, RZ, 0x33, !PT ;  /* 0x00000003ff127212 */ /* 0x000fe200078e33ff */
[----:B------:R-:W3:Y:S01]  /*11a0*/  LDC R29, c[0x0][0x610] ;  /* 0x00018400ff1d7b82 */ /* 0x000ee20000000800 */
[----:B------:R-:W-:Y:S05]  /*11b0*/  @!P0 BRA `(.L_x_14) ;  /* 0x0000000000288947 */ /* 0x000fea0003800000 */
[----:B------:R-:W4:Y:S02]  /*11c0*/  LDC R3, c[0x0][0x64c] ;  /* 0x00019300ff037b82 */ /* 0x000f240000000800 */
[----:B----4-:R-:W-:-:S05]  /*11d0*/  IADD3 R3, P0, R34, R3, RZ ;  /* 0x0000000322037210 */ /* 0x010fca0007f1e0ff */
[----:B------:R-:W-:-:S04]  /*11e0*/  IMAD.X R19, RZ, RZ, R11, P0 ;  /* 0x000000ffff137224 */ /* 0x000fc800000e060b */
[----:B------:R-:W-:-:S04]  /*11f0*/  IMAD.WIDE.U32 R10, R19, R32, RZ ;  /* 0x00000020130a7225 */ /* 0x000fc800078e00ff */
[----:B------:R-:W-:-:S04]  /*1200*/  IMAD.WIDE.U32 R12, P0, R3, R33, R10 ;  /* 0x00000021030c7225 */ /* 0x000fc8000780000a */
[----:B------:R-:W-:-:S04]  /*1210*/  IMAD.WIDE.U32 R10, R3, R32, RZ ;  /* 0x00000020030a7225 */ /* 0x000fc800078e00ff */
[----:B------:R-:W-:Y:S01]  /*1220*/  IMAD.X R15, RZ, RZ, RZ, P0 ;  /* 0x000000ffff0f7224 */ /* 0x000fe200000e06ff */
[----:B------:R-:W-:Y:S01]  /*1230*/  IADD3 RZ, P0, R11, R12, RZ ;  /* 0x0000000c0bff7210 */ /* 0x000fe20007f1e0ff */
[----:B------:R-:W-:-:S04]  /*1240*/  IMAD.MOV.U32 R14, RZ, RZ, R13 ;  /* 0x000000ffff0e7224 */ /* 0x000fc800078e000d */
[----:B------:R-:W-:-:S08]  /*1250*/  IMAD.WIDE.U32.X R10, R19, R33, R14, P0 ;  /* 0x00000021130a7225 */ /* 0x000fd000000e040e */
.L_x_14:
[----:B0-----:R-:W-:Y:S01]  /*1260*/  SHF.R.U64 R7, R10, R22, R11 ;  /* 0x000000160a077219 */ /* 0x001fe2000000120b */
[----:B-1----:R-:W-:Y:S01]  /*1270*/  VIADD R10, R24, 0xffffffff ;  /* 0xffffffff180a7836 */ /* 0x002fe20000000000 */
[----:B------:R-:W-:Y:S01]  /*1280*/  SHF.L.U32 R3, R28, R31, RZ ;  /* 0x0000001f1c037219 */ /* 0x000fe200000006ff */
[----:B------:R-:W-:Y:S01]  /*1290*/  @P1 IMAD R21, R25, R20, R6 ;  /* 0x0000001419151224 */ /* 0x000fe200078e0206 */
[----:B------:R-:W-:Y:S01]  /*12a0*/  LOP3.LUT R18, R35, R18, RZ, 0xc0, !PT ;  /* 0x0000001223127212 */ /* 0x000fe200078ec0ff */
[----:B------:R-:W-:Y:S02]  /*12b0*/  IMAD.MOV R11, RZ, RZ, -R7 ;  /* 0x000000ffff0b7224 */ /* 0x000fe400078e0a07 */
[----:B------:R-:W-:Y:S02]  /*12c0*/  IMAD.MOV.U32 R6, RZ, RZ, 0x1 ;  /* 0x00000001ff067424 */ /* 0x000fe400078e00ff */
[----:B------:R-:W-:Y:S01]  /*12d0*/  IMAD R18, R3, R7, R18 ;  /* 0x0000000703127224 */ /* 0x000fe200078e0212 */
[----:B------:R-:W-:Y:S01]  /*12e0*/  LOP3.LUT R7, R27, R10, RZ, 0xc0, !PT ;  /* 0x0000000a1b077212 */ /* 0x000fe200078ec0ff */
[----:B--2---:R-:W-:-:S02]  /*12f0*/  IMAD R3, R11, R26, R34 ;  /* 0x0000001a0b037224 */ /* 0x004fc400078e0222 */
[----:B---3--:R-:W-:Y:S02]  /*1300*/  IMAD R22, R18, R29, R21 ;  /* 0x0000001d12167224 */ /* 0x008fe400078e0215 */
[----:B------:R-:W-:Y:S01]  /*1310*/  IMAD R7, R3, R24, R7 ;  /* 0x0000001803077224 */ /* 0x000fe200078e0207 */
[----:B------:R-:W-:Y:S01]  /*1320*/  PRMT R3, R6, 0x7610, R3 ;  /* 0x0000761006037816 */ /* 0x000fe20000000003 */
[----:B------:R-:W-:-:S03]  /*1330*/  IMAD.MOV.U32 R19, RZ, RZ, R30 ;  /* 0x000000ffff137224 */ /* 0x000fc600078e001e */
[----:B------:R-:W-:Y:S02]  /*1340*/  SEL R18, R7, R22, !P1 ;  /* 0x0000001607127207 */ /* 0x000fe40004800000 */
[----:B------:R-:W-:-:S07]  /*1350*/  SEL R22, R22, R7, !P1 ;  /* 0x0000000716167207 */ /* 0x000fce0004800000 */
.L_x_12:
[----:B------:R-:W-:Y:S05]  /*1360*/  @!P2 BRA `(.L_x_15) ;  /* 0x00000000000ca947 */ /* 0x000fea0003800000 */
[----:B------:R-:W-:Y:S01]  /*1370*/  UCGABAR_WAIT ;  /* 0x0000000000007dc7 */ /* 0x000fe20008000000 */
[----:B------:R-:W-:Y:S01]  /*1380*/  CCTL.IVALL ;  /* 0x00000000ff00798f */ /* 0x000fe20002000000 */
[----:B------:R-:W-:Y:S05]  /*1390*/  BRA `(.L_x_16) ;  /* 0x0000000000047947 */ /* 0x000fea0003800000 */
.L_x_15:
[----:B------:R-:W-:Y:S06]  /*13a0*/  BAR.SYNC.DEFER_BLOCKING 0x0 ;  /* 0x0000000000007b1d */ /* 0x000fec0000010000 */
.L_x_16:
[----:B------:R-:W-:Y:S05]  /*13b0*/  @!P4 BRA `(.L_x_17) ;  /* 0x00000060001cc947 */ /* 0x000fea0003800000 */
[----:B------:R-:W-:-:S13]  /*13c0*/  ISETP.GT.U32.AND P0, PT, R36, 0x1, PT ;  /* 0x000000012400780c */ /* 0x000fda0003f04070 */
[----:B------:R-:W-:Y:S05]  /*13d0*/  @P0 EXIT ;  /* 0x000000000000094d */ /* 0x000fea0003800000 */
.L_x_18:
[----:B------:R-:W-:-:S08]  /*13e0*/  NOP ;  /* 0x0000000000007918 */ /* 0x000fd00000000000 */
[----:B------:R-:W1:Y:S02]  /*13f0*/  USETMAXREG.TRY_ALLOC.CTAPOOL UP0, 0xe8 ;  /* 0x000000e8000079c8 */ /* 0x000e640008000600 */
[----:B-1----:R-:W-:-:S13]  /*1400*/  PLOP3.LUT P0, PT, PT, PT, UP0, 0x80, 0x0 ;  /* 0x000000000000781c */ /* 0x002fda0003f0f008 */
[----:B------:R-:W-:Y:S05]  /*1410*/  @!P0 BRA `(.L_x_18) ;  /* 0xfffffffc00f08947 */ /* 0x000fea000383ffff */
[----:B------:R-:W-:-:S13]  /*1420*/  LOP3.LUT P0, RZ, R3, 0xff, RZ, 0xc0, !PT ;  /* 0x000000ff03ff7812 */ /* 0x000fda000780c0ff */
[----:B------:R-:W-:Y:S05]  /*1430*/  @!P0 EXIT ;  /* 0x000000000000894d */ /* 0x000fea0003800000 */
[----:B------:R-:W2:Y:S01]  /*1440*/  LDL.64 R10, [R1] ;  /* 0x00000000010a7983 */ /* 0x000ea20000100a00 */
[CC--:B------:R-:W-:Y:S01]  /*1450*/  LEA.HI R3, R8.reuse, R5.reuse, RZ, 0x2 ;  /* 0x0000000508037211 */ /* 0x0c0fe200078f10ff */
[----:B------:R-:W1:Y:S01]  /*1460*/  S2UR UR4, SR_CgaCtaId ;  /* 0x00000000000479c3 */ /* 0x000e620000008800 */
[----:B------:R-:W-:Y:S01]  /*1470*/  LEA.HI R8, R8, R5, RZ, 0x5 ;  /* 0x0000000508087211 */ /* 0x000fe200078f28ff */
[----:B------:R-:W-:Y:S01]  /*1480*/  UISETP.LT.AND UP0, UPT, UR37, 0x1, UPT ;  /* 0x000000012500788c */ /* 0x000fe2000bf01270 */
[--C-:B------:R-:W-:Y:S01]  /*1490*/  SHF.R.S32.HI R92, RZ, 0x2, R3.reuse ;  /* 0x00000002ff5c7819 */ /* 0x100fe20000011403 */
[----:B------:R-:W-:Y:S01]  /*14a0*/  UIADD3 UR5, UR43, -0x1, URZ ;  /* 0xffffffff2b057890 */ /* 0x000fe2000fffe03f */
[----:B------:R-:W-:Y:S01]  /*14b0*/  SHF.R.S32.HI R7, RZ, 0x1f, R3 ;  /* 0x0000001fff077819 */ /* 0x000fe20000011403 */
[----:B------:R-:W-:Y:S01]  /*14c0*/  USEL UR42, UR37, 0x1, UP0 ;  /* 0x00000001252a7887 */ /* 0x000fe20008000000 */
[----:B------:R-:W-:Y:S01]  /*14d0*/  LOP3.LUT R4, R3, 0xfffffffc, RZ, 0xc0, !PT ;  /* 0xfffffffc03047812 */ /* 0x000fe200078ec0ff */
[----:B------:R-:W3:Y:S01]  /*14e0*/  LDC R98, c[0x0][0x658] ;  /* 0x00019600ff627b82 */ /* 0x000ee20000000800 */
[----:B------:R-:W-:Y:S01]  /*14f0*/  LEA.HI R7, R7, R92, RZ, 0x3 ;  /* 0x0000005c07077211 */ /* 0x000fe200078f18ff */
[----:B------:R-:W-:Y:S01]  /*1500*/  UMOV UR40, 0x400 ;  /* 0x0000040000287882 */ /* 0x000fe20000000000 */
[----:B------:R-:W-:Y:S01]  /*1510*/  SHF.R.S32.HI R3, RZ, 0x5, R8 ;  /* 0x00000005ff037819 */ /* 0x000fe20000011408 */
[----:B------:R-:W-:Y:S01]  /*1520*/  UISETP.NE.AND UP0, UPT, UR5, URZ, UPT ;  /* 0x0000003f0500728c */ /* 0x000fe2000bf05270 */
[----:B------:R-:W-:Y:S01]  /*1530*/  LOP3.LUT R7, R7, 0xfffffff8, RZ, 0xc0, !PT ;  /* 0xfffffff807077812 */ /* 0x000fe200078ec0ff */
[----:B------:R-:W-:Y:S01]  /*1540*/  IMAD.IADD R4, R5, 0x1, -R4 ;  /* 0x0000000105047824 */ /* 0x000fe200078e0a04 */
[----:B------:R-:W-:Y:S01]  /*1550*/  ULDC UR6, c[0x0][0x284] ;  /* 0x0000a10000067ab9 */ /* 0x000fe20000000800 */
[----:B------:R-:W4:Y:S01]  /*1560*/  LDC.64 R96, c[0x0][0x5c8] ;  /* 0x00017200ff607b82 */ /* 0x000f220000000a00 */
[----:B------:R-:W-:Y:S01]  /*1570*/  IMAD.MOV.U32 R5, RZ, RZ, 0x1 ;  /* 0x00000001ff057424 */ /* 0x000fe200078e00ff */
[----:B------:R-:W-:Y:S01]  /*1580*/  LOP3.LUT R104, R23, 0x1, RZ, 0xfc, !PT ;  /* 0x0000000117687812 */ /* 0x000fe200078efcff */
[----:B------:R-:W-:Y:S01]  /*1590*/  IMAD.IADD R92, R92, 0x1, -R7 ;  /* 0x000000015c5c7824 */ /* 0x000fe200078e0a07 */
[----:B------:R-:W-:Y:S01]  /*15a0*/  USHF.L.U32 UR39, UR37, 0x1, URZ ;  /* 0x0000000125277899 */ /* 0x000fe2000800063f */
[----:B------:R-:W-:Y:S01]  /*15b0*/  IMAD.SHL.U32 R94, R4, 0x2, RZ ;  /* 0x00000002045e7824 */ /* 0x000fe200078e00ff */
[----:B------:R-:W-:Y:S01]  /*15c0*/  UIADD3 UR42, -UR42, UR37, URZ ;  /* 0x000000252a2a7290 */ /* 0x000fe2000fffe13f */
[--C-:B------:R-:W-:Y:S01]  /*15d0*/  IMAD R103, R3, -0x10, -R92.reuse ;  /* 0xfffffff003677824 */ /* 0x100fe200078e0a5c */
[----:B------:R-:W0:Y:S01]  /*15e0*/  LDC R99, c[0x0][0x288] ;  /* 0x0000a200ff637b82 */ /* 0x000e220000000800 */
[----:B------:R-:W-:Y:S01]  /*15f0*/  SHF.R.S32.HI R93, RZ, 0x1f, R92 ;  /* 0x0000001fff5d7819 */ /* 0x000fe2000001145c */
[----:B-1----:R-:W-:Y:S01]  /*1600*/  ULEA UR40, UR4, UR40, 0x18 ;  /* 0x0000002804287291 */ /* 0x002fe2000f8ec03f */
[----:B------:R-:W-:Y:S01]  /*1610*/  SHF.R.S32.HI R95, RZ, 0x1f, R94 ;  /* 0x0000001fff5f7819 */ /* 0x000fe2000001145e */
[----:B------:R-:W-:Y:S01]  /*1620*/  USHF.L.U32 UR4, UR5, 0x3, URZ ;  /* 0x0000000305047899 */ /* 0x000fe2000800063f */
[----:B------:R-:W-:Y:S01]  /*1630*/  VIADD R103, R103, UR6 ;  /* 0x0000000667677c36 */ /* 0x000fe20008000000 */
[----:B------:R-:W-:Y:S01]  /*1640*/  USEL UR5, URZ, 0x1, UP0 ;  /* 0x000000013f057887 */ /* 0x000fe20008000000 */
[----:B------:R-:W-:Y:S01]  /*1650*/  IMAD.WIDE R92, R3, 0x10, R92 ;  /* 0x00000010035c7825 */ /* 0x000fe200078e025c */
[----:B------:R-:W1:Y:S01]  /*1660*/  LDC R101, c[0x0][0x600] ;  /* 0x00018000ff657b82 */ /* 0x000e620000000800 */
[----:B------:R-:W-:-:S02]  /*1670*/  UIADD3 UR41, UR40, 0x40, URZ ;  /* 0x0000004028297890 */ /* 0x000fc4000fffe03f */
[----:B------:R-:W-:Y:S01]  /*1680*/  IMAD.MOV.U32 R3, RZ, RZ, -0x1 ;  /* 0xffffffffff037424 */ /* 0x000fe200078e00ff */
[----:B------:R-:W-:Y:S01]  /*1690*/  ULOP3.LUT UR4, UR4, 0x8, URZ, 0xc0, !UPT ;  /* 0x0000000804047892 */ /* 0x000fe2000f8ec03f */
[----:B------:R-:W-:Y:S01]  /*16a0*/  IMAD.U32 R105, RZ, RZ, UR5 ;  /* 0x00000005ff697e24 */ /* 0x000fe2000f8e00ff */
[----:B------:R-:W-:Y:S02]  /*16b0*/  ULEA UR43, UR43, UR41, 0x3 ;  /* 0x000000292b2b7291 */ /* 0x000fe4000f8e183f */
[-C--:B---3--:R-:W-:Y:S01]  /*16c0*/  SHF.L.U32 R3, R3, R98.reuse, RZ ;  /* 0x0000006203037219 */ /* 0x088fe200000006ff */
[----:B------:R-:W-:Y:S01]  /*16d0*/  ULOP3.LUT UR44, UR4, 0x8, URZ, 0x3c, !UPT ;  /* 0x00000008042c7892 */ /* 0x000fe2000f8e3c3f */
[C---:B----4-:R-:W-:Y:S01]  /*16e0*/  SHF.L.U64.HI R97, R96.reuse, 0x3, R97 ;  /* 0x0000000360617819 */ /* 0x050fe20000010261 */
[----:B------:R-:W-:Y:S01]  /*16f0*/  IMAD.SHL.U32 R96, R96, 0x8, RZ ;  /* 0x0000000860607824 */ /* 0x000fe200078e00ff */
[----:B------:R-:W-:Y:S01]  /*1700*/  SHF.L.U32 R98, R5, R98, RZ ;  /* 0x0000006205627219 */ /* 0x000fe200000006ff */
[----:B------:R-:W-:Y:S01]  /*1710*/  ULOP3.LUT UR45, UR4, 0x18, URZ, 0x3c, !UPT ;  /* 0x00000018042d7892 */ /* 0x000fe2000f8e3c3f */
[----:B------:R-:W-:Y:S01]  /*1720*/  LOP3.LUT R102, RZ, R3, RZ, 0x33, !PT ;  /* 0x00000003ff667212 */ /* 0x000fe200078e33ff */
[----:B0-----:R-:W-:-:S02]  /*1730*/  IMAD R99, R4, -0x2, R99 ;  /* 0xfffffffe04637824 */ /* 0x001fc400078e0263 */
[----:B-1----:R-:W-:Y:S01]  /*1740*/  VIADD R101, R101, 0xffffffff ;  /* 0xffffffff65657836 */ /* 0x002fe20000000000 */
[----:B--2---:R-:W-:-:S07]  /*1750*/  SHF.L.U64.HI R100, R10, 0x1, R0 ;  /* 0x000000010a647819 */ /* 0x004fce0000010200 */
.L_x_166:
[----:B------:R-:W-:-:S04]  /*1760*/  SHF.L.U32 R0, R105, 0x1f, RZ ;  /* 0x0000001f69007819 */ /* 0x000fc800000006ff */
[----:B------:R-:W0:Y:S02]  /*1770*/  SYNCS.PHASECHK.TRANS64.TRYWAIT P0, [UR43+-0x8], R0 ;  /* 0xfffff800ff0075a7 */ /* 0x000e24000800016b */
[----:B01-34-:R-:W-:Y:S05]  /*1780*/  @!P0 BRA `(.L_x_19) ;  /* 0x0000006c00d08947 */ /* 0x01bfea0003800000 */
.L_x_187:
[----:B------:R-:W-:Y:S02]  /*1790*/  ULDC UR4, c[0x0][0x28c] ;  /* 0x0000a30000047ab9 */ /* 0x000fe40000000800 */
[----:B------:R-:W-:-:S13]  /*17a0*/  ISETP.LT.AND P0, PT, RZ, UR4, PT ;  /* 0x00000004ff007c0c */ /* 0x000fda000bf01270 */
[----:B------:R-:W-:Y:S05]  /*17b0*/  @P0 BRA `(.L_x_20) ;  /* 0x0000000000400947 */ /* 0x000fea0003800000 */
[----:B0-----:R-:W-:Y:S01]  /*17c0*/  MOV R0, 0x0 ;  /* 0x0000000000007802 */ /* 0x001fe20000000f00 */
[----:B------:R-:W-:Y:S01]  /*17d0*/  ULDC.64 UR4, c[0x4][0x68] ;  /* 0x01001a0000047ab9 */ /* 0x000fe20000000a00 */
[----:B------:R-:W-:Y:S01]  /*17e0*/  ULDC.64 UR6, c[0x4][0x8] ;  /* 0x0100020000067ab9 */ /* 0x000fe20000000a00 */
[----:B------:R-:W-:Y:S01]  /*17f0*/  IMAD.U32 R4, RZ, RZ, UR4 ;  /* 0x00000004ff047e24 */ /* 0x000fe2000f8e00ff */
[----:B------:R0:W1:Y:S01]  /*1800*/  LDC.64 R14, c[0x4][R0] ;  /* 0x01000000000e7b82 */ /* 0x0000620000000a00 */
[----:B------:R-:W-:Y:S01]  /*1810*/  IMAD.U32 R5, RZ, RZ, UR5 ;  /* 0x00000005ff057e24 */ /* 0x000fe2000f8e00ff */
[----:B------:R-:W-:Y:S01]  /*1820*/  ULDC.64 UR4, c[0x4][0x70] ;  /* 0x01001c0000047ab9 */ /* 0x000fe20000000a00 */
[----:B------:R-:W-:Y:S02]  /*1830*/  IMAD.U32 R10, RZ, RZ, UR6 ;  /* 0x00000006ff0a7e24 */ /* 0x000fe4000f8e00ff */
[----:B------:R-:W-:Y:S02]  /*1840*/  IMAD.U32 R6, RZ, RZ, UR4 ;  /* 0x00000004ff067e24 */ /* 0x000fe4000f8e00ff */
[----:B------:R-:W-:-:S02]  /*1850*/  IMAD.U32 R7, RZ, RZ, UR5 ;  /* 0x00000005ff077e24 */ /* 0x000fc4000f8e00ff */
[----:B------:R-:W-:Y:S02]  /*1860*/  IMAD.U32 R11, RZ, RZ, UR7 ;  /* 0x00000007ff0b7e24 */ /* 0x000fe4000f8e00ff */
[----:B------:R-:W-:Y:S02]  /*1870*/  IMAD.MOV.U32 R8, RZ, RZ, 0x1e1 ;  /* 0x000001e1ff087424 */ /* 0x000fe400078e00ff */
[----:B------:R-:W-:Y:S02]  /*1880*/  IMAD.MOV.U32 R12, RZ, RZ, 0x1 ;  /* 0x00000001ff0c7424 */ /* 0x000fe400078e00ff */
[----:B0-----:R-:W-:-:S07]  /*1890*/  IMAD.MOV.U32 R13, RZ, RZ, RZ ;  /* 0x000000ffff0d7224 */ /* 0x001fce00078e00ff */
[----:B------:R-:W-:-:S07]  /*18a0*/  LEPC R20, `(.L_x_20) ;  /* 0x000000001014794e */ /* 0x000fce0000000000 */
[----:B-1---5:R-:W-:Y:S05]  /*18b0*/  CALL.ABS.NOINC R14 ;  /* 0x000000000e007343 */ /* 0x022fea0003c00000 */
.L_x_20:
[----:B------:R-:W-:-:S13]  /*18c0*/  ISETP.NE.AND P0, PT, R104, 0x3, PT ;  /* 0x000000036800780c */ /* 0x000fda0003f05270 */
[----:B------:R-:W-:Y:S05]  /*18d0*/  @!P0 BRA `(.L_x_21) ;  /* 0x0000000000048947 */ /* 0x000fea0003800000 */
[----:B------:R-:W-:Y:S01]  /*18e0*/  BPT.TRAP 0x1 ;  /* 0x000000040000795c */ /* 0x000fe20000300000 */
.L_x_21:
[----:B0-----:R-:W-:Y:S02]  /*18f0*/  IMAD.U32 R3, RZ, RZ, UR36 ;  /* 0x00000024ff037e24 */ /* 0x001fe4000f8e00ff */
[----:B------:R-:W-:-:S03]  /*1900*/  IMAD.U32 R0, RZ, RZ, UR38 ;  /* 0x00000026ff007e24 */ /* 0x000fc6000f8e00ff */
[----:B------:R-:W-:Y:S02]  /*1910*/  LEA R3, R3, UR40, 0x3 ;  /* 0x0000002803037c11 */ /* 0x000fe4000f8e18ff */
[----:B------:R-:W-:-:S04]  /*1920*/  SHF.L.U32 R0, R0, 0x1f, RZ ;  /* 0x0000001f00007819 */ /* 0x000fc800000006ff */
[----:B------:R0:W1:Y:S01]  /*1930*/  SYNCS.PHASECHK.TRANS64.TRYWAIT P1, [R3+URZ], R0 ;  /* 0x00000000030075a7 */ /* 0x000062000802017f */
[----:B------:R-:W-:Y:S05]  /*1940*/  @!P0 BRA `(.L_x_22) ;  /* 0x0000000000048947 */ /* 0x000fea0003800000 */
[----:B------:R-:W-:Y:S01]  /*1950*/  BPT.TRAP 0x1 ;  /* 0x000000040000795c */ /* 0x000fe20000300000 */
.L_x_22:
[----:B------:R-:W-:-:S05]  /*1960*/  IMAD.U32 R4, RZ, RZ, UR42 ;  /* 0x0000002aff047e24 */ /* 0x000fca000f8e00ff */
[----:B------:R-:W-:Y:S01]  /*1970*/  ISETP.GE.AND P2, PT, R4, 0x1, PT ;  /* 0x000000010400780c */ /* 0x000fe20003f46270 */
[----:B-1----:R-:W-:-:S12]  /*1980*/  @P1 BRA `(.L_x_23) ;  /* 0x0000000000081947 */ /* 0x002fd80003800000 */
[----:B------:R-:W1:Y:S02]  /*1990*/  SYNCS.PHASECHK.TRANS64.TRYWAIT P1, [R3+URZ], R0 ;  /* 0x00000000030075a7 */ /* 0x000e64000802017f */
[----:B-1----:R-:W-:Y:S05]  /*19a0*/  @!P1 BRA `(.L_x_24) ;  /* 0x0000006c00609947 */ /* 0x002fea0003800000 */
.L_x_23:
[----:B------:R-:W-:Y:S05]  /*19b0*/  WARPSYNC.ALL ;  /* 0x0000000000007948 */ /* 0x000fea0003800000 */
[----:B------:R-:W-:Y:S01]  /*19c0*/  UIADD3 UR4, UR40, 0x100, URZ ;  /* 0x0000010028047890 */ /* 0x000fe2000fffe03f */
[----:B------:R-:W-:Y:S01]  /*19d0*/  WARPGROUP.ARRIVE ;  /* 0x00000000000079c5 */ /* 0x000fe20000000000 */
[----:B------:R-:W-:Y:S02]  /*19e0*/  UIADD3 UR5, UR40, 0x18100, URZ ;  /* 0x0001810028057890 */ /* 0x000fe4000fffe03f */
[----:B------:R-:W-:Y:S02]  /*19f0*/  USHF.R.U32.HI UR4, URZ, 0x4, UR4 ;  /* 0x000000043f047899 */ /* 0x000fe40008011604 */
[----:B------:R-:W-:-:S02]  /*1a00*/  USHF.R.U32.HI UR5, URZ, 0x4, UR5 ;  /* 0x000000043f057899 */ /* 0x000fc40008011605 */
[----:B------:R-:W-:Y:S02]  /*1a10*/  ULOP3.LUT UR4, UR4, 0x3fff, URZ, 0xc0, !UPT ;  /* 0x00003fff04047892 */ /* 0x000fe4000f8ec03f */
[----:B------:R-:W-:Y:S02]  /*1a20*/  ULOP3.LUT UR5, UR5, 0x3fff, URZ, 0xc0, !UPT ;  /* 0x00003fff05057892 */ /* 0x000fe4000f8ec03f */
[----:B------:R-:W-:Y:S02]  /*1a30*/  ULOP3.LUT UR4, UR4, 0x10000, URZ, 0xfc, !UPT ;  /* 0x0001000004047892 */ /* 0x000fe4000f8efc3f */
[----:B------:R-:W-:Y:S02]  /*1a40*/  ULOP3.LUT UR5, UR5, 0x10000, URZ, 0xfc, !UPT ;  /* 0x0001000005057892 */ /* 0x000fe4000f8efc3f */
[----:B------:R-:W-:Y:S02]  /*1a50*/  ULEA UR7, UR36, UR4, 0xb ;  /* 0x0000000424077291 */ /* 0x000fe4000f8e583f */
[----:B------:R-:W-:Y:S01]  /*1a60*/  ULEA UR6, UR36, UR5, 0xc ;  /* 0x0000000524067291 */ /* 0x000fe2000f8e603f */
[----:B------:R-:W-:Y:S01]  /*1a70*/  UMOV UR9, 0x40000040 ;  /* 0x4000004000097882 */ /* 0x000fe20000000000 */
[----:B------:R-:W-:-:S03]  /*1a80*/  UMOV UR11, 0x40000040 ;  /* 0x40000040000b7882 */ /* 0x000fc60000000000 */
[----:B------:R-:W-:Y:S02]  /*1a90*/  UMOV UR8, UR7 ;  /* 0x0000000700087c82 */ /* 0x000fe40008000000 */
[----:B------:R-:W-:Y:S02]  /*1aa0*/  UMOV UR10, UR6 ;  /* 0x00000006000a7c82 */ /* 0x000fe40008000000 */
[----:B------:R-:W-:Y:S01]  /*1ab0*/  HGMMA.64x128x8.F32.TF32 R24, gdesc[UR8], RZ, !UPT, gsb0 ;  /* 0x05e00000081879f0 */ /* 0x000fe2000c0028ff */
[----:B------:R-:W-:Y:S02]  /*1ac0*/  UIADD3 UR8, UR7, 0x2, URZ ;  /* 0x0000000207087890 */ /* 0x000fe4000fffe03f */
[----:B------:R-:W-:Y:S01]  /*1ad0*/  UIADD3 UR10, UR6, 0x2, URZ ;  /* 0x00000002060a7890 */ /* 0x000fe2000fffe03f */
[----:B------:R-:W-:Y:S01]  /*1ae0*/  UMOV UR9, 0x40000040 ;  /* 0x4000004000097882 */ /* 0x000fe20000000000 */
[----:B------:R-:W-:Y:S01]  /*1af0*/  UMOV UR11, 0x40000040 ;  /* 0x40000040000b7882 */ /* 0x000fe20000000000 */
[----:B------:R-:W-:-:S02]  /*1b00*/  WARPGROUP.DEPBAR.LE gsb0, 0x0 ;  /* 0x00008000000079c5 */ /* 0x000fc40000010000 */
[----:B------:R-:W-:-:S06]  /*1b10*/  WARPGROUP.ARRIVE ;  /* 0x00000000000079c5 */ /* 0x000fcc0000000000 */
[----:B------:R-:W-:Y:S01]  /*1b20*/  HGMMA.64x128x8.F32.TF32 R24, gdesc[UR8], R24, gsb0 ;  /* 0x05e00000081879f0 */ /* 0x000fe20008002818 */
[----:B------:R-:W-:Y:S02]  /*1b30*/  UIADD3 UR8, UR7, 0x4, URZ ;  /* 0x0000000407087890 */ /* 0x000fe4000fffe03f */
[----:B------:R-:W-:Y:S01]  /*1b40*/  UIADD3 UR10, UR6, 0x4, URZ ;  /* 0x00000004060a7890 */ /* 0x000fe2000fffe03f */
[----:B------:R-:W-:Y:S01]  /*1b50*/  UMOV UR9, 0x40000040 ;  /* 0x4000004000097882 */ /* 0x000fe20000000000 */
[----:B------:R-:W-:Y:S01]  /*1b60*/  UMOV UR11, 0x40000040 ;  /* 0x40000040000b7882 */ /* 0x000fe20000000000 */
[----:B------:R-:W-:Y:S02]  /*1b70*/  WARPGROUP.DEPBAR.LE gsb0, 0x0 ;  /* 0x00008000000079c5 */ /* 0x000fe40000010000 */
        /* <DEDUP_REMOVED lines=92> */
[----:B------:R-:W-:Y:S03]  /*2140*/  HGMMA.64x128x8.F32.TF32 R24, gdesc[UR8], R24, gsb0 ;  /* 0x05e00000081879f0 */ /* 0x000fe60008002818 */
[----:B------:R-:W-:Y:S02]  /*2150*/  WARPGROUP.DEPBAR.LE gsb0, 0x0 ;  /* 0x00008000000079c5 */ /* 0x000fe40000010000 */
[----:B------:R-:W-:Y:S05]  /*2160*/  @!P2 BRA `(.L_x_25) ;  /* 0x000000080064a947 */ /* 0x000fea0003800000 */
[----:B------:R-:W-:Y:S01]  /*2170*/  UIADD3 UR6, UR36, 0x1, URZ ;  /* 0x0000000124067890 */ /* 0x000fe2000fffe03f */
[----:B01----:R-:W-:Y:S02]  /*2180*/  IMAD.U32 R0, RZ, RZ, UR42 ;  /* 0x0000002aff007e24 */ /* 0x003fe4000f8e00ff */
[----:B------:R-:W-:Y:S01]  /*2190*/  IMAD.U32 R3, RZ, RZ, UR36 ;  /* 0x00000024ff037e24 */ /* 0x000fe2000f8e00ff */
[----:B------:R-:W-:-:S04]  /*21a0*/  UISETP.NE.AND UP0, UPT, UR6, 0x3, UPT ;  /* 0x000000030600788c */ /* 0x000fc8000bf05270 */
[----:B------:R-:W-:Y:S02]  /*21b0*/  USEL UR7, URZ, 0x1, UP0 ;  /* 0x000000013f077887 */ /* 0x000fe40008000000 */
[----:B------:R-:W-:Y:S02]  /*21c0*/  USEL UR6, UR6, URZ, UP0 ;  /* 0x0000003f06067287 */ /* 0x000fe40008000000 */
[----:B------:R-:W-:-:S06]  /*21d0*/  ULOP3.LUT UR7, UR38, UR7, URZ, 0x3c, !UPT ;  /* 0x0000000726077292 */ /* 0x000fcc000f8e3c3f */
[----:B------:R-:W-:-:S07]  /*21e0*/  IMAD.U32 R6, RZ, RZ, UR7 ;  /* 0x00000007ff067e24 */ /* 0x000fce000f8e00ff */
.L_x_32:
[----:B------:R-:W-:Y:S05]  /*21f0*/  @!P0 BRA `(.L_x_26) ;  /* 0x0000000000048947 */ /* 0x000fea0003800000 */
[----:B------:R-:W-:Y:S01]  /*2200*/  BPT.TRAP 0x1 ;  /* 0x000000040000795c */ /* 0x000fe20000300000 */
.L_x_26:
[----:B------:R-:W-:Y:S01]  /*2210*/  ULEA UR7, UR6, UR40, 0x3 ;  /* 0x0000002806077291 */ /* 0x000fe2000f8e183f */
[----:B------:R-:W-:-:S08]  /*2220*/  SHF.L.U32 R4, R6, 0x1f, RZ ;  /* 0x0000001f06047819 */ /* 0x000fd000000006ff */
[----:B------:R0:W1:Y:S01]  /*2230*/  SYNCS.PHASECHK.TRANS64.TRYWAIT P1, [UR7], R4 ;  /* 0x00000004ff0075a7 */ /* 0x0000620008020147 */
[----:B------:R-:W-:Y:S05]  /*2240*/  @!P0 BRA `(.L_x_27) ;  /* 0x0000000000048947 */ /* 0x000fea0003800000 */
[----:B------:R-:W-:Y:S01]  /*2250*/  BPT.TRAP 0x1 ;  /* 0x000000040000795c */ /* 0x000fe20000300000 */
.L_x_27:
[----:B-1----:R-:W-:Y:S05]  /*2260*/  @P1 BRA `(.L_x_28) ;  /* 0x0000000000081947 */ /* 0x002fea0003800000 */
[----:B------:R-:W1:Y:S02]  /*2270*/  SYNCS.PHASECHK.TRANS64.TRYWAIT P1, [UR7], R4 ;  /* 0x00000004ff0075a7 */ /* 0x000e640008020147 */
[----:B-1----:R-:W-:Y:S05]  /*2280*/  @!P1 BRA `(.L_x_29) ;  /* 0x00000064003c9947 */ /* 0x002fea0003800000 */
.L_x_28:
[----:B------:R-:W-:Y:S01]  /*2290*/  ULEA UR7, UR6, UR5, 0xc ;  /* 0x0000000506077291 */ /* 0x000fe2000f8e603f */
[----:B------:R-:W-:Y:S01]  /*22a0*/  WARPGROUP.ARRIVE ;  /* 0x00000000000079c5 */ /* 0x000fe20000000000 */
[----:B------:R-:W-:Y:S01]  /*22b0*/  ULEA UR12, UR6, UR4, 0xb ;  /* 0x00000004060c7291 */ /* 0x000fe2000f8e583f */
[----:B------:R-:W-:Y:S01]  /*22c0*/  UMOV UR11, 0x40000040 ;  /* 0x40000040000b7882 */ /* 0x000fe20000000000 */
[----:B------:R-:W-:-:S03]  /*22d0*/  UMOV UR9, 0x40000040 ;  /* 0x4000004000097882 */ /* 0x000fc60000000000 */
[----:B------:R-:W-:Y:S02]  /*22e0*/  UMOV UR10, UR7 ;  /* 0x00000007000a7c82 */ /* 0x000fe40008000000 */
[----:B------:R-:W-:Y:S02]  /*22f0*/  UMOV UR8, UR12 ;  /* 0x0000000c00087c82 */ /* 0x000fe40008000000 */
[----:B------:R-:W-:Y:S01]  /*2300*/  HGMMA.64x128x8.F32.TF32 R24, gdesc[UR8], R24, gsb0 ;  /* 0x05e00000081879f0 */ /* 0x000fe20008002818 */
        /* <DEDUP_REMOVED lines=107> */
[----:B------:R-:W-:Y:S01]  /*29c0*/  BPT.TRAP 0x1 ;  /* 0x000000040000795c */ /* 0x000fe20000300000 */
.L_x_30:
[----:B------:R-:W-:-:S13]  /*29d0*/  ISETP.NE.AND P1, PT, R89, RZ, PT ;  /* 0x000000ff5900720c */ /* 0x000fda0003f25270 */
[----:B01----:R-:W-:-:S05]  /*29e0*/  @P1 LEA R4, R3, UR40, 0x3 ;  /* 0x0000002803041c11 */ /* 0x003fca000f8e18ff */
[----:B------:R-:W-:-:S05]  /*29f0*/  @P1 VIADD R5, R4, 0x18 ;  /* 0x0000001804051836 */ /* 0x000fca0000000000 */
[----:B------:R-:W-:-:S04]  /*2a00*/  @P1 PRMT R5, R88, 0x654, R5 ;  /* 0x0000065458051816 */ /* 0x000fc80000000005 */
[----:B------:R0:W-:Y:S01]  /*2a10*/  @P1 SYNCS.ARRIVE.TRANS64.RED.A1T0 RZ, [R5+URZ], RZ ;  /* 0x000000ff05ff19a7 */ /* 0x0001e2000810043f */
[----:B------:R-:W-:-:S13]  /*2a20*/  ISETP.GT.U32.AND P1, PT, R23, 0x1, PT ;  /* 0x000000011700780c */ /* 0x000fda0003f24070 */
[----:B0-----:R-:W-:Y:S05]  /*2a30*/  @P1 BRA `(.L_x_31) ;  /* 0x0000000000041947 */ /* 0x001fea0003800000 */
[----:B------:R-:W-:Y:S01]  /*2a40*/  BPT.TRAP 0x1 ;  /* 0x000000040000795c */ /* 0x000fe20000300000 */
.L_x_31:
[----:B------:R-:W-:Y:S01]  /*2a50*/  UIADD3 UR6, UR6, 0x1, URZ ;  /* 0x0000000106067890 */ /* 0x000fe2000fffe03f */
[C---:B------:R-:W-:Y:S01]  /*2a60*/  ISETP.GT.AND P2, PT, R0.reuse, 0x1, PT ;  /* 0x000000010000780c */ /* 0x040fe20003f44270 */
[----:B------:R-:W-:Y:S02]  /*2a70*/  VIADD R3, R3, 0x1 ;  /* 0x0000000103037836 */ /* 0x000fe40000000000 */
[----:B------:R-:W-:Y:S01]  /*2a80*/  UISETP.NE.AND UP0, UPT, UR6, 0x3, UPT ;  /* 0x000000030600788c */ /* 0x000fe2000bf05270 */
[----:B------:R-:W-:Y:S02]  /*2a90*/  VIADD R0, R0, 0xffffffff ;  /* 0xffffffff00007836 */ /* 0x000fe40000000000 */
[C---:B------:R-:W-:Y:S01]  /*2aa0*/  ISETP.NE.AND P1, PT, R3.reuse, 0x3, PT ;  /* 0x000000030300780c */ /* 0x040fe20003f25270 */
[----:B------:R-:W-:Y:S02]  /*2ab0*/  USEL UR7, URZ, 0x1, UP0 ;  /* 0x000000013f077887 */ /* 0x000fe40008000000 */
[----:B------:R-:W-:Y:S01]  /*2ac0*/  USEL UR6, UR6, URZ, UP0 ;  /* 0x0000003f06067287 */ /* 0x000fe20008000000 */
[----:B------:R-:W-:-:S03]  /*2ad0*/  SEL R3, R3, RZ, P1 ;  /* 0x000000ff03037207 */ /* 0x000fc60000800000 */
[----:B------:R-:W-:Y:S01]  /*2ae0*/  LOP3.LUT R6, R6, UR7, RZ, 0x3c, !PT ;  /* 0x0000000706067c12 */ /* 0x000fe2000f8e3cff */
[----:B------:R-:W-:Y:S07]  /*2af0*/  @P2 BRA `(.L_x_32) ;  /* 0xfffffff400bc2947 */ /* 0x000fee000383ffff */
.L_x_25:
[----:B01----:R-:W0:Y:S01]  /*2b00*/  LDC R0, c[0x0][0x28c] ;  /* 0x0000a300ff007b82 */ /* 0x003e220000000800 */
[----:B------:R-:W-:-:S04]  /*2b10*/  IMAD.U32 R3, RZ, RZ, UR44 ;  /* 0x0000002cff037e24 */ /* 0x000fc8000f8e00ff */
[----:B------:R1:W-:Y:S01]  /*2b20*/  SYNCS.ARRIVE.TRANS64.A1T0 RZ, [R3+UR41], RZ ;  /* 0x000000ff03ff79a7 */ /* 0x0003e20008100029 */
[----:B0-----:R-:W-:-:S13]  /*2b30*/  ISETP.GE.AND P1, PT, R0, 0x1, PT ;  /* 0x000000010000780c */ /* 0x001fda0003f26270 */
[----:B-1----:R-:W-:Y:S05]  /*2b40*/  @!P1 BRA `(.L_x_33) ;  /* 0x0000000000449947 */ /* 0x002fea0003800000 */
[----:B------:R-:W-:Y:S05]  /*2b50*/  @!P0 BRA `(.L_x_34) ;  /* 0x0000000000048947 */ /* 0x000fea0003800000 */
[----:B------:R-:W-:Y:S01]  /*2b60*/  BPT.TRAP 0x1 ;  /* 0x000000040000795c */ /* 0x000fe20000300000 */
.L_x_34:
[----:B------:R-:W-:-:S13]  /*2b70*/  ISETP.NE.AND P0, PT, R89, RZ, PT ;  /* 0x000000ff5900720c */ /* 0x000fda0003f05270 */
[----:B------:R-:W-:-:S05]  /*2b80*/  VOTEU.ANY UP0, P0 ;  /* 0x00000000003f7886 */ /* 0x000fca0000000100 */
[----:B------:R-:W-:-:S06]  /*2b90*/  @UP0 UIADD3 UR4, UR36, UR42, URZ ;  /* 0x0000002a24040290 */ /* 0x000fcc000fffe03f */
[----:B------:R-:W-:Y:S02]  /*2ba0*/  IMAD.U32 R4, RZ, RZ, UR4 ;  /* 0x00000004ff047e24 */ /* 0x000fe4000f8e00ff */
[----:B------:R-:W-:Y:S02]  /*2bb0*/  IMAD.U32 R3, RZ, RZ, UR4 ;  /* 0x00000004ff037e24 */ /* 0x000fe4000f8e00ff */
[----:B------:R-:W-:-:S05]  /*2bc0*/  @P0 IMAD.WIDE.U32 R4, R4, -0x55555555, RZ ;  /* 0xaaaaaaab04040825 */ /* 0x000fca00078e00ff */
[----:B------:R-:W-:-:S05]  /*2bd0*/  @P0 SHF.R.U32.HI R0, RZ, 0x1, R5 ;  /* 0x00000001ff000819 */ /* 0x000fca0000011605 */
[----:B------:R-:W-:-:S05]  /*2be0*/  @P0 IMAD R0, R0, -0x3, R3 ;  /* 0xfffffffd00000824 */ /* 0x000fca00078e0203 */
[----:B------:R-:W-:-:S05]  /*2bf0*/  @P0 LEA R0, R0, UR40, 0x3 ;  /* 0x0000002800000c11 */ /* 0x000fca000f8e18ff */
[----:B------:R-:W-:-:S05]  /*2c00*/  @P0 VIADD R3, R0, 0x18 ;  /* 0x0000001800030836 */ /* 0x000fca0000000000 */
[----:B------:R-:W-:-:S04]  /*2c10*/  @P0 PRMT R3, R88, 0x654, R3 ;  /* 0x0000065458030816 */ /* 0x000fc80000000003 */
[----:B------:R0:W-:Y:S01]  /*2c20*/  @P0 SYNCS.ARRIVE.TRANS64.RED.A1T0 RZ, [R3+URZ], RZ ;  /* 0x000000ff03ff09a7 */ /* 0x0001e2000810043f */
[----:B------:R-:W-:-:S13]  /*2c30*/  ISETP.GT.U32.AND P0, PT, R23, 0x1, PT ;  /* 0x000000011700780c */ /* 0x000fda0003f04070 */
[----:B0-----:R-:W-:Y:S05]  /*2c40*/  @P0 BRA `(.L_x_33) ;  /* 0x0000000000040947 */ /* 0x001fea0003800000 */
[----:B------:R-:W-:Y:S01]  /*2c50*/  BPT.TRAP 0x1 ;  /* 0x000000040000795c */ /* 0x000fe20000300000 */
.L_x_33:
[----:B------:R-:W-:Y:S01]  /*2c60*/  SHF.L.U32 R0, R105, 0x1f, RZ ;  /* 0x0000001f69007819 */ /* 0x000fe200000006ff */
[----:B------:R-:W-:Y:S01]  /*2c70*/  UIADD3 UR36, UR36, UR39, URZ ;  /* 0x0000002724247290 */ /* 0x000fe2000fffe03f */
[----:B------:R-:W-:Y:S01]  /*2c80*/  SHF.R.S32.HI R9, RZ, 0x1f, R19 ;  /* 0x0000001fff097819 */ /* 0x000fe20000011413 */
[----:B------:R-:W-:Y:S01]  /*2c90*/  UISETP.GE.U32.AND UP1, UPT, UR39, 0x3, UPT ;  /* 0x000000032700788c */ /* 0x000fe2000bf26070 */
[----:B------:R-:W0:Y:S01]  /*2ca0*/  SYNCS.PHASECHK.TRANS64.TRYWAIT P0, [UR43+0x8], R0 ;  /* 0x00000800ff0075a7 */ /* 0x000e22000800016b */
[----:B------:R-:W-:-:S04]  /*2cb0*/  UISETP.GT.U32.AND UP0, UPT, UR36, 0x2, UPT ;  /* 0x000000022400788c */ /* 0x000fc8000bf04070 */
[----:B------:R-:W-:-:S04]  /*2cc0*/  UISETP.LT.U32.AND UP0, UPT, UR39, 0x3, UP0 ;  /* 0x000000032700788c */ /* 0x000fc80008701070 */
[----:B------:R-:W-:Y:S02]  /*2cd0*/  USEL UR6, URZ, 0x1, !UP0 ;  /* 0x000000013f067887 */ /* 0x000fe4000c000000 */
[----:B------:R-:W-:Y:S02]  /*2ce0*/  @UP1 UIMAD.WIDE.U32 UR4, UR36, -0x55555555, URZ ;  /* 0xaaaaaaab240418a5 */ /* 0x000fe4000f8e003f */
[----:B------:R-:W-:Y:S02]  /*2cf0*/  ULOP3.LUT UR38, UR38, UR6, URZ, 0x3c, !UPT ;  /* 0x0000000626267292 */ /* 0x000fe4000f8e3c3f */
[----:B------:R-:W-:-:S04]  /*2d00*/  @UP1 USHF.R.U32.HI UR4, URZ, 0x1, UR5 ;  /* 0x000000013f041899 */ /* 0x000fc80008011605 */
[----:B------:R-:W-:Y:S01]  /*2d10*/  @UP1 ULOP3.LUT UR38, UR38, 0x1, UR4, 0x78, !UPT ;  /* 0x0000000126261892 */ /* 0x000fe2000f8e7804 */
[----:B0-----:R-:W-:Y:S11]  /*2d20*/  @!P0 BRA `(.L_x_35) ;  /* 0x0000005800ac8947 */ /* 0x001ff60003800000 */
.L_x_188:
[----:B------:R-:W-:Y:S01]  /*2d30*/  ULDC.64 UR4, c[0x0][0x5d0] ;  /* 0x0001740000047ab9 */ /* 0x000fe20000000a00 */
[----:B------:R-:W-:Y:S01]  /*2d40*/  ULDC UR6, c[0x0][0x284] ;  /* 0x0000a10000067ab9 */ /* 0x000fe20000000800 */
[----:B0-----:R-:W-:Y:S02]  /*2d50*/  IMAD R0, R9, UR4, RZ ;  /* 0x0000000409007c24 */ /* 0x001fe4000f8e02ff */
[----:B------:R-:W-:Y:S02]  /*2d60*/  IMAD.SHL.U32 R12, R18, 0x80, RZ ;  /* 0x00000080120c7824 */ /* 0x000fe400078e00ff */
[C---:B------:R-:W-:Y:S02]  /*2d70*/  IMAD R3, R19.reuse, UR5, R0 ;  /* 0x0000000513037c24 */ /* 0x040fe4000f8e0200 */
[----:B------:R-:W-:Y:S01]  /*2d80*/  IMAD.SHL.U32 R0, R22, 0x40, RZ ;  /* 0x0000004016007824 */ /* 0x000fe200078e00ff */
[----:B------:R-:W-:Y:S01]  /*2d90*/  SHF.R.S32.HI R13, RZ, 0x1f, R12 ;  /* 0x0000001fff0d7819 */ /* 0x000fe2000001140c */
[----:B------:R-:W-:Y:S01]  /*2da0*/  IMAD.WIDE.U32 R4, R19, UR4, R94 ;  /* 0x0000000413047c25 */ /* 0x000fe2000f8e005e */
[----:B------:R-:W-:-:S02]  /*2db0*/  ULDC.64 UR4, c[0x0][0x5c8] ;  /* 0x0001720000047ab9 */ /* 0x000fc40000000a00 */
[----:B------:R-:W-:Y:S01]  /*2dc0*/  ISETP.GE.AND P0, PT, R0, UR6, PT ;  /* 0x0000000600007c0c */ /* 0x000fe2000bf06270 */
[----:B------:R-:W-:Y:S01]  /*2dd0*/  ULDC UR6, c[0x0][0x288] ;  /* 0x0000a20000067ab9 */ /* 0x000fe20000000800 */
[----:B------:R-:W-:Y:S01]  /*2de0*/  IADD3 R4, P1, R12, R4, RZ ;  /* 0x000000040c047210 */ /* 0x000fe20007f3e0ff */
[----:B------:R-:W-:Y:S01]  /*2df0*/  IMAD.WIDE R20, R22, 0x40, R92 ;  /* 0x0000004016147825 */ /* 0x000fe200078e025c */
[----:B------:R-:W-:Y:S02]  /*2e00*/  ISETP.GE.OR P0, PT, R12, UR6, P0 ;  /* 0x000000060c007c0c */ /* 0x000fe40008706670 */
[----:B------:R-:W-:Y:S01]  /*2e10*/  IADD3.X R5, R13, R5, R3, P1, !PT ;  /* 0x000000050d057210 */ /* 0x000fe20000ffe403 */
[----:B------:R-:W-:-:S04]  /*2e20*/  IMAD R7, R21, UR4, RZ ;  /* 0x0000000415077c24 */ /* 0x000fc8000f8e02ff */
[C---:B------:R-:W-:Y:S02]  /*2e30*/  IMAD R7, R20.reuse, UR5, R7 ;  /* 0x0000000514077c24 */ /* 0x040fe4000f8e0207 */
[----:B------:R-:W-:-:S04]  /*2e40*/  IMAD.WIDE.U32 R106, R20, UR4, R4 ;  /* 0x00000004146a7c25 */ /* 0x000fc8000f8e0004 */
[----:B------:R-:W-:Y:S05]  /*2e50*/  @P0 BRA `(.L_x_36) ;  /* 0x0000003c00d80947 */ /* 0x000fea0003800000 */
[----:B-----5:R-:W-:Y:S01]  /*2e60*/  FSETP.NEU.AND P1, PT, R91, RZ, PT ;  /* 0x000000ff5b00720b */ /* 0x020fe20003f2d000 */
[----:B------:R-:W-:Y:S01]  /*2e70*/  IMAD.IADD R3, R99, 0x1, -R12 ;  /* 0x0000000163037824 */ /* 0x000fe200078e0a0c */
[----:B------:R-:W-:Y:S01]  /*2e80*/  BSSY B0, `(.L_x_36) ;  /* 0x00003f3000007945 */ /* 0x000fe20003800000 */
[----:B------:R-:W-:Y:S02]  /*2e90*/  IMAD.IADD R0, R103, 0x1, -R0 ;  /* 0x0000000167007824 */ /* 0x000fe400078e0a00 */
[----:B------:R-:W-:Y:S01]  /*2ea0*/  IMAD.IADD R115, R107, 0x1, R7 ;  /* 0x000000016b737824 */ /* 0x000fe200078e0207 */
[----:B------:R-:W-:-:S04]  /*2eb0*/  ISETP.GT.AND P0, PT, R3, RZ, PT ;  /* 0x000000ff0300720c */ /* 0x000fc80003f04270 */
[----:B------:R-:W-:-:S03]  /*2ec0*/  ISETP.GT.AND P2, PT, R0, RZ, P0 ;  /* 0x000000ff0000720c */ /* 0x000fc60000744270 */
[----:B------:R-:W-:Y:S10]  /*2ed0*/  @!P1 BRA `(.L_x_37) ;  /* 0x0000002c001c9947 */ /* 0x000ff40003800000 */
[----:B------:R-:W0:Y:S01]  /*2ee0*/  LDC.64 R108, c[0x0][0x5b8] ;  /* 0x00016e00ff6c7b82 */ /* 0x000e220000000a00 */
[----:B------:R-:W-:-:S07]  /*2ef0*/  ULDC.64 UR4, c[0x0][0x5c0] ;  /* 0x0001700000047ab9 */ /* 0x000fce0000000a00 */
[----:B------:R-:W1:Y:S08]  /*2f00*/  LDC.64 R110, c[0x0][0x5b0] ;  /* 0x00016c00ff6e7b82 */ /* 0x000e700000000a00 */
[----:B------:R-:W2:Y:S01]  /*2f10*/  LDC.64 R112, c[0x0][0x5a8] ;  /* 0x00016a00ff707b82 */ /* 0x000ea20000000a00 */
[-C--:B0-----:R-:W-:Y:S02]  /*2f20*/  IMAD R6, R9, R108.reuse, RZ ;  /* 0x0000006c09067224 */ /* 0x081fe400078e02ff */
[----:B------:R-:W-:-:S04]  /*2f30*/  IMAD.WIDE.U32 R4, R19, R108, R94 ;  /* 0x0000006c13047225 */ /* 0x000fc800078e005e */
[----:B------:R-:W-:Y:S01]  /*2f40*/  IMAD R107, R19, R109, R6 ;  /* 0x0000006d136b7224 */ /* 0x000fe200078e0206 */
[----:B------:R-:W-:Y:S01]  /*2f50*/  IADD3 R6, P1, R12, R4, RZ ;  /* 0x000000040c067210 */ /* 0x000fe20007f3e0ff */
[----:B-1----:R-:W-:-:S03]  /*2f60*/  IMAD R4, R21, R110, RZ ;  /* 0x0000006e15047224 */ /* 0x002fc600078e02ff */
[----:B------:R-:W-:Y:S01]  /*2f70*/  IADD3.X R7, R13, R5, R107, P1, !PT ;  /* 0x000000050d077210 */ /* 0x000fe20000ffe46b */
[C---:B------:R-:W-:Y:S02]  /*2f80*/  IMAD R21, R20.reuse, R111, R4 ;  /* 0x0000006f14157224 */ /* 0x040fe400078e0204 */
[----:B------:R-:W-:-:S04]  /*2f90*/  IMAD.WIDE.U32 R4, R20, R110, R6 ;  /* 0x0000006e14047225 */ /* 0x000fc800078e0006 */
[----:B------:R-:W-:Y:S01]  /*2fa0*/  IMAD.IADD R5, R5, 0x1, R21 ;  /* 0x0000000105057824 */ /* 0x000fe200078e0215 */
[----:B--2---:R-:W-:-:S04]  /*2fb0*/  LEA R10, P1, R4, R112, 0x2 ;  /* 0x00000070040a7211 */ /* 0x004fc800078210ff */
[----:B------:R-:W-:-:S05]  /*2fc0*/  LEA.HI.X R11, R4, R113, R5, 0x2, P1 ;  /* 0x00000071040b7211 */ /* 0x000fca00008f1405 */
[----:B------:R0:W2:Y:S01]  /*2fd0*/  @P2 LDG.E.LTC128B R18, desc[UR46][R10.64] ;  /* 0x0000002e0a122981 */ /* 0x0000a2000c1e1920 */
[----:B------:R-:W-:Y:S01]  /*2fe0*/  IMAD.WIDE.U32 R4, R20, R110, R12 ;  /* 0x0000006e14047225 */ /* 0x000fe200078e000c */
[----:B------:R-:W-:Y:S01]  /*2ff0*/  LEA R8, P3, R106, UR4, 0x2 ;  /* 0x000000046a087c11 */ /* 0x000fe2000f8610ff */
[----:B------:R-:W-:Y:S01]  /*3000*/  BSSY B1, `(.L_x_38) ;  /* 0x0000014000017945 */ /* 0x000fe20003800000 */
[----:B------:R-:W-:Y:S02]  /*3010*/  IADD3 R14, P1, R94, R4, RZ ;  /* 0x000000045e0e7210 */ /* 0x000fe40007f3e0ff */
[----:B------:R-:W-:Y:S02]  /*3020*/  LEA.HI.X R9, R106, UR5, R115, 0x2, P3 ;  /* 0x000000056a097c11 */ /* 0x000fe400098f1473 */
[----:B------:R-:W-:Y:S01]  /*3030*/  IADD3.X R15, R95, R21, R5, P1, !PT ;  /* 0x000000155f0f7210 */ /* 0x000fe20000ffe405 */
[----:B0-----:R-:W-:Y:S01]  /*3040*/  IMAD.SHL.U32 R10, R110, 0x8, RZ ;  /* 0x000000086e0a7824 */ /* 0x001fe200078e00ff */
[----:B------:R-:W-:-:S02]  /*3050*/  ISETP.GT.AND P1, PT, R3, 0x1, PT ;  /* 0x000000010300780c */ /* 0x000fc40003f24270 */
[----:B------:R-:W-:Y:S01]  /*3060*/  SHF.L.U64.HI R11, R110, 0x3, R111 ;  /* 0x000000036e0b7819 */ /* 0x000fe2000001026f */
[----:B------:R-:W-:Y:S01]  /*3070*/  IMAD.WIDE.U32 R14, R19, R108, R14 ;  /* 0x0000006c130e7225 */ /* 0x000fe200078e000e */
[----:B------:R-:W-:-:S03]  /*3080*/  ISETP.GT.AND P3, PT, R0, RZ, P1 ;  /* 0x000000ff0000720c */ /* 0x000fc60000f64270 */
[----:B------:R-:W-:Y:S01]  /*3090*/  IMAD.WIDE.U32 R10, R20, R110, R10 ;  /* 0x0000006e140a7225 */ /* 0x000fe200078e000a */
[----:B--2---:R-:W-:-:S05]  /*30a0*/  LOP3.LUT R4, R18, 0xffffe000, RZ, 0xc0, !PT ;  /* 0xffffe00012047812 */ /* 0x004fca00078ec0ff */
[----:B------:R-:W-:Y:S01]  /*30b0*/  FMUL R5, R4, R91 ;  /* 0x0000005b04057220 */ /* 0x000fe20000400000 */
[----:B------:R-:W-:-:S03]  /*30c0*/  LEA R4, P4, R14, R112, 0x2 ;  /* 0x000000700e047211 */ /* 0x000fc600078810ff */
[----:B------:R-:W-:Y:S01]  /*30d0*/  FFMA R109, R24, R90, R5 ;  /* 0x0000005a186d7223 */ /* 0x000fe20000000005 */
[----:B------:R-:W-:-:S04]  /*30e0*/  IMAD.IADD R5, R107, 0x1, R15 ;  /* 0x000000016b057824 */ /* 0x000fc800078e020f */
[----:B------:R-:W-:Y:S02]  /*30f0*/  F2FP.TF32.F32.PACK_B R109, R109 ;  /* 0x0000006dff6d723e */ /* 0x000fe400024050ff */
[----:B------:R-:W-:-:S03]  /*3100*/  LEA.HI.X R5, R14, R113, R5, 0x2, P4 ;  /* 0x000000710e057211 */ /* 0x000fc600020f1405 */
[----:B------:R0:W-:Y:S01]  /*3110*/  @P2 STG.E desc[UR46][R8.64], R109 ;  /* 0x0000006d08002986 */ /* 0x0001e2000c10192e */
[----:B------:R-:W-:Y:S05]  /*3120*/  @!P3 BRA `(.L_x_39) ;  /* 0x000000000004b947 */ /* 0x000fea0003800000 */
[----:B------:R1:W5:Y:S02]  /*3130*/  LDG.E.LTC128B R18, desc[UR46][R4.64+0x4] ;  /* 0x0000042e04127981 */ /* 0x000364000c1e1920 */
.L_x_39:
[----:B------:R-:W-:Y:S05]  /*3140*/  BSYNC B1 ;  /* 0x0000000000017941 */ /* 0x000fea0003800000 */
.L_x_38:
[----:B-----5:R-:W-:Y:S01]  /*3150*/  LOP3.LUT R14, R18, 0xffffe000, RZ, 0xc0, !PT ;  /* 0xffffe000120e7812 */ /* 0x020fe200078ec0ff */
[----:B------:R-:W-:Y:S01]  /*3160*/  IMAD.IADD R21, R21, 0x1, R11 ;  /* 0x0000000115157824 */ /* 0x000fe200078e020b */
[----:B------:R-:W-:Y:S02]  /*3170*/  IADD3 R6, P2, R6, R10, RZ ;  /* 0x0000000a06067210 */ /* 0x000fe40007f5e0ff */
[----:B------:R-:W-:Y:S01]  /*3180*/  ISETP.GT.AND P0, PT, R0, 0x8, P0 ;  /* 0x000000080000780c */ /* 0x000fe20000704270 */
[----:B------:R-:W-:Y:S02]  /*3190*/  FMUL R14, R14, R91 ;  /* 0x0000005b0e0e7220 */ /* 0x000fe40000400000 */
[----:B------:R-:W-:Y:S02]  /*31a0*/  IMAD.X R7, R21, 0x1, R7, P2 ;  /* 0x0000000115077824 */ /* 0x000fe400010e0607 */
[----:B------:R-:W-:Y:S01]  /*31b0*/  FFMA R25, R25, R90, R14 ;  /* 0x0000005a19197223 */ /* 0x000fe2000000000e */
[----:B------:R-:W-:-:S04]  /*31c0*/  LEA R14, P2, R6, R112, 0x2 ;  /* 0x00000070060e7211 */ /* 0x000fc800078410ff */
[----:B------:R-:W-:Y:S01]  /*31d0*/  LEA.HI.X R15, R6, R113, R7, 0x2, P2 ;  /* 0x00000071060f7211 */ /* 0x000fe200010f1407 */
[----:B------:R-:W-:Y:S01]  /*31e0*/  @P3 IMAD.MOV.U32 R6, RZ, RZ, R8 ;  /* 0x000000ffff063224 */ /* 0x000fe200078e0008 */
[----:B------:R-:W-:Y:S01]  /*31f0*/  F2FP.TF32.F32.PACK_B R25, R25 ;  /* 0x00000019ff19723e */ /* 0x000fe200024050ff */
[----:B------:R-:W-:-:S05]  /*3200*/  @P3 IMAD.MOV.U32 R7, RZ, RZ, R9 ;  /* 0x000000ffff073224 */ /* 0x000fca00078e0009 */
[----:B------:R2:W-:Y:S04]  /*3210*/  @P3 STG.E desc[UR46][R6.64+0x4], R25 ;  /* 0x0000041906003986 */ /* 0x0005e8000c10192e */
[----:B------:R-:W3:Y:S01]  /*3220*/  @P0 LDG.E.LTC128B R18, desc[UR46][R14.64] ;  /* 0x0000002e0e120981 */ /* 0x000ee2000c1e1920 */
[----:B------:R-:W-:Y:S01]  /*3230*/  IADD3 R12, P2, P3, R94, R10, R12 ;  /* 0x0000000a5e0c7210 */ /* 0x000fe20007b5e00c */
[----:B------:R-:W-:Y:S01]  /*3240*/  BSSY B1, `(.L_x_40) ;  /* 0x0000011000017945 */ /* 0x000fe20003800000 */
[----:B------:R-:W-:Y:S02]  /*3250*/  ISETP.GT.AND P1, PT, R0, 0x8, P1 ;  /* 0x000000080000780c */ /* 0x000fe40000f24270 */
[----:B------:R-:W-:-:S03]  /*3260*/  IADD3.X R13, R95, R21, R13, P2, P3 ;  /* 0x000000155f0d7210 */ /* 0x000fc600017e640d */
[----:B------:R-:W-:Y:S01]  /*3270*/  IMAD.WIDE.U32 R12, R19, R108, R12 ;  /* 0x0000006c130c7225 */ /* 0x000fe200078e000c */
[----:B------:R-:W-:-:S03]  /*3280*/  SHF.L.U64.HI R19, R96, 0x2, R97 ;  /* 0x0000000260137819 */ /* 0x000fc60000010261 */
[----:B------:R-:W-:Y:S01]  /*3290*/  IMAD.IADD R13, R107, 0x1, R13 ;  /* 0x000000016b0d7824 */ /* 0x000fe200078e020d */
[----:B--2---:R-:W-:-:S04]  /*32a0*/  LEA R6, P3, R12, R112, 0x2 ;  /* 0x000000700c067211 */ /* 0x004fc800078610ff */
[----:B------:R-:W-:Y:S02]  /*32b0*/  LEA.HI.X R7, R12, R113, R13, 0x2, P3 ;  /* 0x000000710c077211 */ /* 0x000fe400018f140d */
[----:B---3--:R-:W-:-:S05]  /*32c0*/  LOP3.LUT R10, R18, 0xffffe000, RZ, 0xc0, !PT ;  /* 0xffffe000120a7812 */ /* 0x008fca00078ec0ff */
[----:B------:R-:W-:Y:S01]  /*32d0*/  FMUL R11, R10, R91 ;  /* 0x0000005b0a0b7220 */ /* 0x000fe20000400000 */
[----:B------:R-:W-:-:S03]  /*32e0*/  LEA R10, P2, R96, R8, 0x2 ;  /* 0x00000008600a7211 */ /* 0x000fc600078410ff */
[----:B------:R-:W-:Y:S02]  /*32f0*/  FFMA R21, R26, R90, R11 ;  /* 0x0000005a1a157223 */ /* 0x000fe4000000000b */
[----:B------:R-:W-:-:S03]  /*3300*/  IMAD.X R11, R19, 0x1, R9, P2 ;  /* 0x00000001130b7824 */ /* 0x000fc600010e0609 */
[----:B------:R-:W-:-:S05]  /*3310*/  F2FP.TF32.F32.PACK_B R21, R21 ;  /* 0x00000015ff15723e */ /* 0x000fca00024050ff */
[----:B------:R2:W-:Y:S01]  /*3320*/  @P0 STG.E desc[UR46][R10.64], R21 ;  /* 0x000000150a000986 */ /* 0x0005e2000c10192e */
[----:B------:R-:W-:Y:S05]  /*3330*/  @!P1 BRA `(.L_x_41) ;  /* 0x0000000000049947 */ /* 0x000fea0003800000 */
[----:B------:R3:W5:Y:S02]  /*3340*/  LDG.E.LTC128B R18, desc[UR46][R6.64+0x4] ;  /* 0x0000042e06127981 */ /* 0x000764000c1e1920 */
.L_x_41:
[----:B------:R-:W-:Y:S05]  /*3350*/  BSYNC B1 ;  /* 0x0000000000017941 */ /* 0x000fea0003800000 */
.L_x_40:
[----:B-----5:R-:W-:Y:S01]  /*3360*/  LOP3.LUT R12, R18, 0xffffe000, RZ, 0xc0, !PT ;  /* 0xffffe000120c7812 */ /* 0x020fe200078ec0ff */
[----:B------:R-:W-:Y:S01]  /*3370*/  BSSY B1, `(.L_x_42) ;  /* 0x0000009000017945 */ /* 0x000fe20003800000 */
[----:B------:R-:W-:-:S03]  /*3380*/  ISETP.GT.AND P0, PT, R3, 0x8, PT ;  /* 0x000000080300780c */ /* 0x000fc60003f04270 */
[----:B------:R-:W-:Y:S01]  /*3390*/  FMUL R12, R12, R91 ;  /* 0x0000005b0c0c7220 */ /* 0x000fe20000400000 */
[----:B------:R-:W-:-:S03]  /*33a0*/  ISETP.GT.AND P2, PT, R0, RZ, P0 ;  /* 0x000000ff0000720c */ /* 0x000fc60000744270 */
[----:B------:R-:W-:-:S05]  /*33b0*/  FFMA R27, R27, R90, R12 ;  /* 0x0000005a1b1b7223 */ /* 0x000fca000000000c */
[----:B------:R-:W-:-:S05]  /*33c0*/  F2FP.TF32.F32.PACK_B R27, R27 ;  /* 0x0000001bff1b723e */ /* 0x000fca00024050ff */
[----:B------:R4:W-:Y:S01]  /*33d0*/  @P1 STG.E desc[UR46][R10.64+0x4], R27 ;  /* 0x0000041b0a001986 */ /* 0x0009e2000c10192e */
[----:B------:R-:W-:Y:S05]  /*33e0*/  @!P2 BRA `(.L_x_43) ;  /* 0x000000000004a947 */ /* 0x000fea0003800000 */
[----:B------:R0:W5:Y:S02]  /*33f0*/  LDG.E.LTC128B R18, desc[UR46][R4.64+0x20] ;  /* 0x0000202e04127981 */ /* 0x000164000c1e1920 */
.L_x_43:
[----:B------:R-:W-:Y:S05]  /*3400*/  BSYNC B1 ;  /* 0x0000000000017941 */ /* 0x000fea0003800000 */
.L_x_42:
        /* <DEDUP_REMOVED lines=10> */
.L_x_45:
[----:B------:R-:W-:Y:S05]  /*34b0*/  BSYNC B1 ;  /* 0x0000000000017941 */ /* 0x000fea0003800000 */
.L_x_44:
[----:B-----5:R-:W-:Y:S01]  /*34c0*/  LOP3.LUT R12, R18, 0xffffe000, RZ, 0xc0, !PT ;  /* 0xffffe000120c7812 */ /* 0x020fe200078ec0ff */
[----:B------:R-:W-:Y:S01]  /*34d0*/  BSSY B1, `(.L_x_46) ;  /* 0x0000008000017945 */ /* 0x000fe20003800000 */
[----:B------:R-:W-:-:S03]  /*34e0*/  ISETP.GT.AND P0, PT, R0, 0x8, P0 ;  /* 0x000000080000780c */ /* 0x000fc60000704270 */
[----:B------:R-:W-:-:S04]  /*34f0*/  FMUL R12, R12, R91 ;  /* 0x0000005b0c0c7220 */ /* 0x000fc80000400000 */
[----:B------:R-:W-:-:S05]  /*3500*/  FFMA R29, R29, R90, R12 ;  /* 0x0000005a1d1d7223 */ /* 0x000fca000000000c */
[----:B------:R-:W-:-:S05]  /*3510*/  F2FP.TF32.F32.PACK_B R29, R29 ;  /* 0x0000001dff1d723e */ /* 0x000fca00024050ff */
[----:B------:R0:W-:Y:S01]  /*3520*/  @P3 STG.E desc[UR46][R8.64+0x24], R29 ;  /* 0x0000241d08003986 */ /* 0x0001e2000c10192e */
[----:B------:R-:W-:Y:S05]  /*3530*/  @!P0 BRA `(.L_x_47) ;  /* 0x0000000000048947 */ /* 0x000fea0003800000 */
[----:B------:R0:W5:Y:S02]  /*3540*/  LDG.E.LTC128B R18, desc[UR46][R6.64+0x20] ;  /* 0x0000202e06127981 */ /* 0x000164000c1e1920 */
.L_x_47:
[----:B------:R-:W-:Y:S05]  /*3550*/  BSYNC B1 ;  /* 0x0000000000017941 */ /* 0x000fea0003800000 */
.L_x_46:
[----:B-----5:R-:W-:Y:S01]  /*3560*/  LOP3.LUT R12, R18, 0xffffe000, RZ, 0xc0, !PT ;  /* 0xffffe000120c7812 */ /* 0x020fe200078ec0ff */
[----:B------:R-:W-:Y:S01]  /*3570*/  BSSY B1, `(.L_x_48) ;  /* 0x0000008000017945 */ /* 0x000fe20003800000 */
[----:B------:R-:W-:-:S03]  /*3580*/  ISETP.GT.AND P1, PT, R0, 0x8, P1 ;  /* 0x000000080000780c */ /* 0x000fc60000f24270 */
[----:B0-----:R-:W-:-:S04]  /*3590*/  FMUL R13, R12, R91 ;  /* 0x0000005b0c0d7220 */ /* 0x001fc80000400000 */
[----:B------:R-:W-:-:S05]  /*35a0*/  FFMA R13, R30, R90, R13 ;  /* 0x0000005a1e0d7223 */ /* 0x000fca000000000d */
[----:B------:R-:W-:-:S05]  /*35b0*/  F2FP.TF32.F32.PACK_B R13, R13 ;  /* 0x0000000dff0d723e */ /* 0x000fca00024050ff */
[----:B------:R0:W-:Y:S01]  /*35c0*/  @P0 STG.E desc[UR46][R10.64+0x20], R13 ;  /* 0x0000200d0a000986 */ /* 0x0001e2000c10192e */
[----:B------:R-:W-:Y:S05]  /*35d0*/  @!P1 BRA `(.L_x_49) ;  /* 0x0000000000049947 */ /* 0x000fea0003800000 */
[----:B------:R0:W5:Y:S02]  /*35e0*/  LDG.E.LTC128B R18, desc[UR46][R6.64+0x24] ;  /* 0x0000242e06127981 */ /* 0x000164000c1e1920 */
.L_x_49:
[----:B------:R-:W-:Y:S05]  /*35f0*/  BSYNC B1 ;  /* 0x0000000000017941 */ /* 0x000fea0003800000 */
.L_x_48:
        /* <DEDUP_REMOVED lines=10> */
.L_x_51:
[----:B------:R-:W-:Y:S05]  /*36a0*/  BSYNC B1 ;  /* 0x0000000000017941 */ /* 0x000fea0003800000 */
.L_x_50:
[----:B-----5:R-:W-:Y:S01]  /*36b0*/  LOP3.LUT R12, R18, 0xffffe000, RZ, 0xc0, !PT ;  /* 0xffffe000120c7812 */ /* 0x020fe200078ec0ff */
[----:B------:R-:W-:Y:S01]  /*36c0*/  BSSY B1, `(.L_x_52) ;  /* 0x0000009000017945 */ /* 0x000fe20003800000 */
[----:B------:R-:W-:-:S03]  /*36d0*/  ISETP.GT.AND P1, PT, R3, 0x11, PT ;  /* 0x000000110300780c */ /* 0x000fc60003f24270 */
[----:B0-----:R-:W-:Y:S01]  /*36e0*/  FMUL R13, R12, R91 ;  /* 0x0000005b0c0d7220 */ /* 0x001fe20000400000 */
[----:B------:R-:W-:-:S03]  /*36f0*/  ISETP.GT.AND P3, PT, R0, RZ, P1 ;  /* 0x000000ff0000720c */ /* 0x000fc60000f64270 */
[----:B------:R-:W-:-:S05]  /*3700*/  FFMA R13, R32, R90, R13 ;  /* 0x0000005a200d7223 */ /* 0x000fca000000000d */
[----:B------:R-:W-:-:S05]  /*3710*/  F2FP.TF32.F32.PACK_B R13, R13 ;  /* 0x0000000dff0d723e */ /* 0x000fca00024050ff */
[----:B------:R0:W-:Y:S01]  /*3720*/  @P2 STG.E desc[UR46][R8.64+0x40], R13 ;  /* 0x0000400d08002986 */ /* 0x0001e2000c10192e */
[----:B------:R-:W-:Y:S05]  /*3730*/  @!P3 BRA `(.L_x_53) ;  /* 0x000000000004b947 */ /* 0x000fea0003800000 */
[----:B------:R0:W5:Y:S02]  /*3740*/  LDG.E.LTC128B R18, desc[UR46][R4.64+0x44] ;  /* 0x0000442e04127981 */ /* 0x000164000c1e1920 */
.L_x_53:
[----:B------:R-:W-:Y:S05]  /*3750*/  BSYNC B1 ;  /* 0x0000000000017941 */ /* 0x000fea0003800000 */
.L_x_52:
        /* <DEDUP_REMOVED lines=9> */
.L_x_55:
[----:B------:R-:W-:Y:S05]  /*37f0*/  BSYNC B1 ;  /* 0x0000000000017941 */ /* 0x000fea0003800000 */
.L_x_54:
        /* <DEDUP_REMOVED lines=9> */
.L_x_57:
[----:B------:R-:W-:Y:S05]  /*3890*/  BSYNC B1 ;  /* 0x0000000000017941 */ /* 0x000fea0003800000 */
.L_x_56:
        /* <DEDUP_REMOVED lines=10> */
.L_x_59:
[----:B------:R-:W-:Y:S05]  /*3940*/  BSYNC B1 ;  /* 0x0000000000017941 */ /* 0x000fea0003800000 */
.L_x_58:
        /* <DEDUP_REMOVED lines=10> */
.L_x_61:
[----:B------:R-:W-:Y:S05]  /*39f0*/  BSYNC B1 ;  /* 0x0000000000017941 */ /* 0x000fea0003800000 */
.L_x_60:
        /* <DEDUP_REMOVED lines=9> */
.L_x_63:
[----:B------:R-:W-:Y:S05]  /*3a90*/  BSYNC B1 ;  /* 0x0000000000017941 */ /* 0x000fea0003800000 */
.L_x_62:
        /* <DEDUP_REMOVED lines=9> */
.L_x_65:
[----:B------:R-:W-:Y:S05]  /*3b30*/  BSYNC B1 ;  /* 0x0000000000017941 */ /* 0x000fea0003800000 */
.L_x_64:
        /* <DEDUP_REMOVED lines=10> */
.L_x_67:
[----:B------:R-:W-:Y:S05]  /*3be0*/  BSYNC B1 ;  /* 0x0000000000017941 */ /* 0x000fea0003800000 */
.L_x_66:
        /* <DEDUP_REMOVED lines=10> */
.L_x_69:
[----:B------:R-:W-:Y:S05]  /*3c90*/  BSYNC B1 ;  /* 0x0000000000017941 */ /* 0x000fea0003800000 */
.L_x_68:
        /* <DEDUP_REMOVED lines=9> */
.L_x_71:
[----:B------:R-:W-:Y:S05]  /*3d30*/  BSYNC B1 ;  /* 0x0000000000017941 */ /* 0x000fea0003800000 */
.L_x_70:
        /* <DEDUP_REMOVED lines=9> */
.L_x_73:
[----:B------:R-:W-:Y:S05]  /*3dd0*/  BSYNC B1 ;  /* 0x0000000000017941 */ /* 0x000fea0003800000 */
.L_x_72:
        /* <DEDUP_REMOVED lines=10> */
.L_x_75:
[----:B------:R-:W-:Y:S05]  /*3e80*/  BSYNC B1 ;  /* 0x0000000000017941 */ /* 0x000fea0003800000 */
.L_x_74:
        /* <DEDUP_REMOVED lines=10> */
.L_x_77:
[----:B------:R-:W-:Y:S05]  /*3f30*/  BSYNC B1 ;  /* 0x0000000000017941 */ /* 0x000fea0003800000 */
.L_x_76:
        /* <DEDUP_REMOVED lines=9> */
.L_x_79:
[----:B------:R-:W-:Y:S05]  /*3fd0*/  BSYNC B1 ;  /* 0x0000000000017941 */ /* 0x000fea0003800000 */
.L_x_78:
        /* <DEDUP_REMOVED lines=9> */
.L_x_81:
[----:B------:R-:W-:Y:S05]  /*4070*/  BSYNC B1 ;  /* 0x0000000000017941 */ /* 0x000fea0003800000 */
.L_x_80:
        /* <DEDUP_REMOVED lines=10> */
.L_x_83:
[----:B------:R-:W-:Y:S05]  /*4120*/  BSYNC B1 ;  /* 0x0000000000017941 */ /* 0x000fea0003800000 */
.L_x_82:
        /* <DEDUP_REMOVED lines=10> */
.L_x_85:
[----:B------:R-:W-:Y:S05]  /*41d0*/  BSYNC B1 ;  /* 0x0000000000017941 */ /* 0x000fea0003800000 */
.L_x_84:
        /* <DEDUP_REMOVED lines=9> */
.L_x_87:
[----:B------:R-:W-:Y:S05]  /*4270*/  BSYNC B1 ;  /* 0x0000000000017941 */ /* 0x000fea0003800000 */
.L_x_86:
        /* <DEDUP_REMOVED lines=9> */
.L_x_89:
[----:B------:R-:W-:Y:S05]  /*4310*/  BSYNC B1 ;  /* 0x0000000000017941 */ /* 0x000fea0003800000 */
.L_x_88:
        /* <DEDUP_REMOVED lines=10> */
.L_x_91:
[----:B------:R-:W-:Y:S05]  /*43c0*/  BSYNC B1 ;  /* 0x0000000000017941 */ /* 0x000fea0003800000 */
.L_x_90:
        /* <DEDUP_REMOVED lines=10> */
.L_x_93:
[----:B------:R-:W-:Y:S05]  /*4470*/  BSYNC B1 ;  /* 0x0000000000017941 */ /* 0x000fea0003800000 */
.L_x_92:
        /* <DEDUP_REMOVED lines=9> */
.L_x_95:
[----:B------:R-:W-:Y:S05]  /*4510*/  BSYNC B1 ;  /* 0x0000000000017941 */ /* 0x000fea0003800000 */
.L_x_94:
        /* <DEDUP_REMOVED lines=9> */
.L_x_97:
[----:B------:R-:W-:Y:S05]  /*45b0*/  BSYNC B1 ;  /* 0x0000000000017941 */ /* 0x000fea0003800000 */
.L_x_96:
        /* <DEDUP_REMOVED lines=10> */
.L_x_99:
[----:B------:R-:W-:Y:S05]  /*4660*/  BSYNC B1 ;  /* 0x0000000000017941 */ /* 0x000fea0003800000 */
.L_x_98:
        /* <DEDUP_REMOVED lines=10> */
.L_x_101:
[----:B------:R-:W-:Y:S05]  /*4710*/  BSYNC B1 ;  /* 0x0000000000017941 */ /* 0x000fea0003800000 */
.L_x_100:
        /* <DEDUP_REMOVED lines=9> */
.L_x_103:
[----:B------:R-:W-:Y:S05]  /*47b0*/  BSYNC B1 ;  /* 0x0000000000017941 */ /* 0x000fea0003800000 */
.L_x_102:
        /* <DEDUP_REMOVED lines=9> */
.L_x_105:
[----:B------:R-:W-:Y:S05]  /*4850*/  BSYNC B1 ;  /* 0x0000000000017941 */ /* 0x000fea0003800000 */
.L_x_104:
        /* <DEDUP_REMOVED lines=10> */
.L_x_107:
[----:B------:R-:W-:Y:S05]  /*4900*/  BSYNC B1 ;  /* 0x0000000000017941 */ /* 0x000fea0003800000 */
.L_x_106:
        /* <DEDUP_REMOVED lines=10> */
.L_x_109:
[----:B------:R-:W-:Y:S05]  /*49b0*/  BSYNC B1 ;  /* 0x0000000000017941 */ /* 0x000fea0003800000 */
.L_x_108:
        /* <DEDUP_REMOVED lines=9> */
.L_x_111:
[----:B------:R-:W-:Y:S05]  /*4a50*/  BSYNC B1 ;  /* 0x0000000000017941 */ /* 0x000fea0003800000 */
.L_x_110:
        /* <DEDUP_REMOVED lines=9> */
.L_x_113:
[----:B------:R-:W-:Y:S05]  /*4af0*/  BSYNC B1 ;  /* 0x0000000000017941 */ /* 0x000fea0003800000 */
.L_x_112:
        /* <DEDUP_REMOVED lines=10> */
.L_x_115:
[----:B------:R-:W-:Y:S05]  /*4ba0*/  BSYNC B1 ;  /* 0x0000000000017941 */ /* 0x000fea0003800000 */
.L_x_114:
        /* <DEDUP_REMOVED lines=10> */
.L_x_117:
[----:B------:R-:W-:Y:S05]  /*4c50*/  BSYNC B1 ;  /* 0x0000000000017941 */ /* 0x000fea0003800000 */
.L_x_116:
        /* <DEDUP_REMOVED lines=9> */
.L_x_119:
[----:B------:R-:W-:Y:S05]  /*4cf0*/  BSYNC B1 ;  /* 0x0000000000017941 */ /* 0x000fea0003800000 */
.L_x_118:
        /* <DEDUP_REMOVED lines=9> */
.L_x_121:
[----:B------:R-:W-:Y:S05]  /*4d90*/  BSYNC B1 ;  /* 0x0000000000017941 */ /* 0x000fea0003800000 */
.L_x_120:
        /* <DEDUP_REMOVED lines=10> */
.L_x_123:
[----:B------:R-:W-:Y:S05]  /*4e40*/  BSYNC B1 ;  /* 0x0000000000017941 */ /* 0x000fea0003800000 */
.L_x_122:
        /* <DEDUP_REMOVED lines=10> */
.L_x_125:
[----:B------:R-:W-:Y:S05]  /*4ef0*/  BSYNC B1 ;  /* 0x0000000000017941 */ /* 0x000fea0003800000 */
.L_x_124:
        /* <DEDUP_REMOVED lines=9> */
.L_x_127:
[----:B------:R-:W-:Y:S05]  /*4f90*/  BSYNC B1 ;  /* 0x0000000000017941 */ /* 0x000fea0003800000 */
.L_x_126:
        /* <DEDUP_REMOVED lines=9> */
.L_x_129:
[----:B------:R-:W-:Y:S05]  /*5030*/  BSYNC B1 ;  /* 0x0000000000017941 */ /* 0x000fea0003800000 */
.L_x_128:
        /* <DEDUP_REMOVED lines=10> */
.L_x_131:
[----:B------:R-:W-:Y:S05]  /*50e0*/  BSYNC B1 ;  /* 0x0000000000017941 */ /* 0x000fea0003800000 */
.L_x_130:
        /* <DEDUP_REMOVED lines=10> */
.L_x_133:
[----:B------:R-:W-:Y:S05]  /*5190*/  BSYNC B1 ;  /* 0x0000000000017941 */ /* 0x000fea0003800000 */
.L_x_132:
        /* <DEDUP_REMOVED lines=9> */
.L_x_135:
[----:B------:R-:W-:Y:S05]  /*5230*/  BSYNC B1 ;  /* 0x0000000000017941 */ /* 0x000fea0003800000 */
.L_x_134:
        /* <DEDUP_REMOVED lines=9> */
.L_x_137:
[----:B------:R-:W-:Y:S05]  /*52d0*/  BSYNC B1 ;  /* 0x0000000000017941 */ /* 0x000fea0003800000 */
.L_x_136:
        /* <DEDUP_REMOVED lines=10> */
.L_x_139:
[----:B------:R-:W-:Y:S05]  /*5380*/  BSYNC B1 ;  /* 0x0000000000017941 */ /* 0x000fea0003800000 */
.L_x_138:
        /* <DEDUP_REMOVED lines=10> */
.L_x_141:
[----:B------:R-:W-:Y:S05]  /*5430*/  BSYNC B1 ;  /* 0x0000000000017941 */ /* 0x000fea0003800000 */
.L_x_140:
        /* <DEDUP_REMOVED lines=9> */
.L_x_143:
[----:B------:R-:W-:Y:S05]  /*54d0*/  BSYNC B1 ;  /* 0x0000000000017941 */ /* 0x000fea0003800000 */
.L_x_142:
        /* <DEDUP_REMOVED lines=9> */
.L_x_145:
[----:B------:R-:W-:Y:S05]  /*5570*/  BSYNC B1 ;  /* 0x0000000000017941 */ /* 0x000fea0003800000 */
.L_x_144:
        /* <DEDUP_REMOVED lines=10> */
.L_x_147:
[----:B------:R-:W-:Y:S05]  /*5620*/  BSYNC B1 ;  /* 0x0000000000017941 */ /* 0x000fea0003800000 */
.L_x_146:
        /* <DEDUP_REMOVED lines=10> */
.L_x_149:
[----:B------:R-:W-:Y:S05]  /*56d0*/  BSYNC B1 ;  /* 0x0000000000017941 */ /* 0x000fea0003800000 */
.L_x_148:
        /* <DEDUP_REMOVED lines=9> */
.L_x_151:
[----:B------:R-:W-:Y:S05]  /*5770*/  BSYNC B1 ;  /* 0x0000000000017941 */ /* 0x000fea0003800000 */
.L_x_150:
        /* <DEDUP_REMOVED lines=9> */
.L_x_153:
[----:B------:R-:W-:Y:S05]  /*5810*/  BSYNC B1 ;  /* 0x0000000000017941 */ /* 0x000fea0003800000 */
.L_x_152:
        /* <DEDUP_REMOVED lines=10> */
.L_x_155:
[----:B------:R-:W-:Y:S05]  /*58c0*/  BSYNC B1 ;  /* 0x0000000000017941 */ /* 0x000fea0003800000 */
.L_x_154:
        /* <DEDUP_REMOVED lines=10> */
.L_x_157:
[----:B------:R-:W-:Y:S05]  /*5970*/  BSYNC B1 ;  /* 0x0000000000017941 */ /* 0x000fea0003800000 */
.L_x_156:
[----:B01---5:R-:W-:Y:S01]  /*5980*/  LOP3.LUT R4, R18, 0xffffe000, RZ, 0xc0, !PT ;  /* 0xffffe00012047812 */ /* 0x023fe200078ec0ff */
        /* <DEDUP_REMOVED lines=8> */
.L_x_159:
[----:B------:R-:W-:Y:S05]  /*5a10*/  BSYNC B1 ;  /* 0x0000000000017941 */ /* 0x000fea0003800000 */
.L_x_158:
[----:B-----5:R-:W-:Y:S01]  /*5a20*/  LOP3.LUT R4, R18, 0xffffe000, RZ, 0xc0, !PT ;  /* 0xffffe00012047812 */ /* 0x020fe200078ec0ff */
[----:B------:R-:W-:Y:S01]  /*5a30*/  @P0 IMAD.MOV.U32 R5, RZ, RZ, R11 ;  /* 0x000000ffff050224 */ /* 0x000fe200078e000b */
[----:B------:R-:W-:Y:S01]  /*5a40*/  ISETP.GT.AND P1, PT, R0, 0x8, P1 ;  /* 0x000000080000780c */ /* 0x000fe20000f24270 */
[----:B------:R-:W-:Y:S02]  /*5a50*/  BSSY B1, `(.L_x_160) ;  /* 0x0000008000017945 */ /* 0x000fe40003800000 */
[----:B------:R-:W-:Y:S01]  /*5a60*/  FMUL R3, R4, R91 ;  /* 0x0000005b04037220 */ /* 0x000fe20000400000 */
[----:B------:R-:W-:-:S03]  /*5a70*/  @P0 IMAD.MOV.U32 R4, RZ, RZ, R10 ;  /* 0x000000ffff040224 */ /* 0x000fc600078e000a */
[----:B------:R-:W-:-:S05]  /*5a80*/  FFMA R3, R86, R90, R3 ;  /* 0x0000005a56037223 */ /* 0x000fca0000000003 */
[----:B------:R-:W-:-:S05]  /*5a90*/  F2FP.TF32.F32.PACK_B R3, R3 ;  /* 0x00000003ff03723e */ /* 0x000fca00024050ff */
[----:B------:R0:W-:Y:S01]  /*5aa0*/  @P0 STG.E desc[UR46][R4.64+0x1e0], R3 ;  /* 0x0001e00304000986 */ /* 0x0001e2000c10192e */
[----:B------:R-:W-:Y:S05]  /*5ab0*/  @!P1 BRA `(.L_x_161) ;  /* 0x0000000000049947 */ /* 0x000fea0003800000 */
[----:B------:R0:W5:Y:S02]  /*5ac0*/  LDG.E.LTC128B R18, desc[UR46][R6.64+0x1e4] ;  /* 0x0001e42e06127981 */ /* 0x000164000c1e1920 */
.L_x_161:
[----:B------:R-:W-:Y:S05]  /*5ad0*/  BSYNC B1 ;  /* 0x0000000000017941 */ /* 0x000fea0003800000 */
.L_x_160:
[----:B------:R-:W-:Y:S05]  /*5ae0*/  @!P1 BRA `(.L_x_162) ;  /* 0x0000001000b09947 */ /* 0x000fea0003800000 */
[----:B-----5:R-:W-:-:S05]  /*5af0*/  LOP3.LUT R18, R18, 0xffffe000, RZ, 0xc0, !PT ;  /* 0xffffe00012127812 */ /* 0x020fca00078ec0ff */
[----:B------:R-:W-:-:S04]  /*5b00*/  FMUL R18, R18, R91 ;  /* 0x0000005b12127220 */ /* 0x000fc80000400000 */
[----:B------:R-:W-:-:S05]  /*5b10*/  FFMA R87, R87, R90, R18 ;  /* 0x0000005a57577223 */ /* 0x000fca0000000012 */
[----:B------:R-:W-:-:S05]  /*5b20*/  F2FP.TF32.F32.PACK_B R87, R87 ;  /* 0x00000057ff57723e */ /* 0x000fca00024050ff */
[----:B------:R0:W-:Y:S01]  /*5b30*/  STG.E desc[UR46][R10.64+0x1e4], R87 ;  /* 0x0001e4570a007986 */ /* 0x0001e2000c10192e */
[----:B------:R-:W-:Y:S05]  /*5b40*/  BRA `(.L_x_162) ;  /* 0x0000001000987947 */ /* 0x000fea0003800000 */
.L_x_37:
[----:B------:R-:W-:Y:S01]  /*5b50*/  ISETP.GT.AND P4, PT, R3, 0x1, PT ;  /* 0x000000010300780c */ /* 0x000fe20003f84270 */
[----:B------:R-:W-:Y:S01]  /*5b60*/  ULDC.64 UR4, c[0x0][0x5c0] ;  /* 0x0001700000047ab9 */ /* 0x000fe20000000a00 */
[-C--:B------:R-:W-:Y:S01]  /*5b70*/  FMUL R9, R24, R90.reuse ;  /* 0x0000005a18097220 */ /* 0x080fe20000400000 */
[----:B------:R-:W-:Y:S01]  /*5b80*/  LEA R4, P3, R106, UR4, 0x2 ;  /* 0x000000046a047c11 */ /* 0x000fe2000f8610ff */
[-C--:B------:R-:W-:Y:S01]  /*5b90*/  FMUL R25, R25, R90.reuse ;  /* 0x0000005a19197220 */ /* 0x080fe20000400000 */
[----:B------:R-:W-:Y:S01]  /*5ba0*/  ISETP.GT.AND P1, PT, R0, RZ, P4 ;  /* 0x000000ff0000720c */ /* 0x000fe20002724270 */
[-C--:B------:R-:W-:Y:S01]  /*5bb0*/  FMUL R11, R26, R90.reuse ;  /* 0x0000005a1a0b7220 */ /* 0x080fe20000400000 */
[----:B------:R-:W-:Y:S01]  /*5bc0*/  LEA.HI.X R5, R106, UR5, R115, 0x2, P3 ;  /* 0x000000056a057c11 */ /* 0x000fe200098f1473 */
[-C--:B------:R-:W-:Y:S01]  /*5bd0*/  FMUL R27, R27, R90.reuse ;  /* 0x0000005a1b1b7220 */ /* 0x080fe20000400000 */
[----:B------:R-:W-:Y:S01]  /*5be0*/  F2FP.TF32.F32.PACK_B R9, R9 ;  /* 0x00000009ff09723e */ /* 0x000fe200024050ff */
[-C--:B------:R-:W-:Y:S01]  /*5bf0*/  FMUL R29, R29, R90.reuse ;  /* 0x0000005a1d1d7220 */ /* 0x080fe20000400000 */
[----:B------:R-:W-:Y:S01]  /*5c00*/  F2FP.TF32.F32.PACK_B R25, R25 ;  /* 0x00000019ff19723e */ /* 0x000fe200024050ff */
[----:B------:R-:W-:Y:S01]  /*5c10*/  FMUL R31, R31, R90 ;  /* 0x0000005a1f1f7220 */ /* 0x000fe20000400000 */
[C---:B------:R-:W-:Y:S01]  /*5c20*/  SHF.L.U64.HI R7, R96.reuse, 0x2, R97 ;  /* 0x0000000260077819 */ /* 0x040fe20000010261 */
[----:B------:R0:W-:Y:S01]  /*5c30*/  @P2 STG.E desc[UR46][R4.64], R9 ;  /* 0x0000000904002986 */ /* 0x0001e2000c10192e */
[----:B------:R-:W-:Y:S01]  /*5c40*/  LEA R6, P3, R96, R4, 0x2 ;  /* 0x0000000460067211 */ /* 0x000fe200078610ff */
[-C--:B------:R-:W-:Y:S01]  /*5c50*/  FMUL R13, R32, R90.reuse ;  /* 0x0000005a200d7220 */ /* 0x080fe20000400000 */
[C---:B------:R-:W-:Y:S01]  /*5c60*/  ISETP.GT.AND P2, PT, R3.reuse, 0x8, PT ;  /* 0x000000080300780c */ /* 0x040fe20003f44270 */
[----:B------:R-:W-:Y:S01]  /*5c70*/  @P1 STG.E desc[UR46][R4.64+0x4], R25 ;  /* 0x0000041904001986 */ /* 0x000fe2000c10192e */
[----:B------:R-:W-:Y:S01]  /*5c80*/  ISETP.GT.AND P1, PT, R3, 0x9, PT ;  /* 0x000000090300780c */ /* 0x000fe20003f24270 */
[----:B------:R-:W-:Y:S01]  /*5c90*/  IMAD.X R7, R7, 0x1, R5, P3 ;  /* 0x0000000107077824 */ /* 0x000fe200018e0605 */
[C---:B------:R-:W-:Y:S01]  /*5ca0*/  ISETP.GT.AND P0, PT, R0.reuse, 0x8, P0 ;  /* 0x000000080000780c */ /* 0x040fe20000704270 */
[-C--:B------:R-:W-:Y:S01]  /*5cb0*/  FMUL R33, R33, R90.reuse ;  /* 0x0000005a21217220 */ /* 0x080fe20000400000 */
[C---:B------:R-:W-:Y:S01]  /*5cc0*/  ISETP.GT.AND P4, PT, R0.reuse, 0x8, P4 ;  /* 0x000000080000780c */ /* 0x040fe20002784270 */
[-C--:B------:R-:W-:Y:S01]  /*5cd0*/  FMUL R35, R35, R90.reuse ;  /* 0x0000005a23237220 */ /* 0x080fe20000400000 */
[----:B------:R-:W-:Y:S01]  /*5ce0*/  ISETP.GT.AND P5, PT, R0, RZ, P2 ;  /* 0x000000ff0000720c */ /* 0x000fe200017a4270 */
[-C--:B0-----:R-:W-:Y:S01]  /*5cf0*/  FMUL R9, R28, R90.reuse ;  /* 0x0000005a1c097220 */ /* 0x081fe20000400000 */
[C---:B------:R-:W-:Y:S01]  /*5d00*/  ISETP.GT.AND P3, PT, R0.reuse, RZ, P1 ;  /* 0x000000ff0000720c */ /* 0x040fe20000f64270 */
[-C--:B------:R-:W-:Y:S01]  /*5d10*/  FMUL R37, R37, R90.reuse ;  /* 0x0000005a25257220 */ /* 0x080fe20000400000 */
[----:B------:R-:W-:Y:S01]  /*5d20*/  F2FP.TF32.F32.PACK_B R11, R11 ;  /* 0x0000000bff0b723e */ /* 0x000fe200024050ff */
[-C--:B------:R-:W-:Y:S01]  /*5d30*/  FMUL R39, R39, R90.reuse ;  /* 0x0000005a27277220 */ /* 0x080fe20000400000 */
[----:B------:R-:W-:Y:S01]  /*5d40*/  F2FP.TF32.F32.PACK_B R27, R27 ;  /* 0x0000001bff1b723e */ /* 0x000fe200024050ff */
[-C--:B------:R-:W-:Y:S01]  /*5d50*/  FMUL R41, R41, R90.reuse ;  /* 0x0000005a29297220 */ /* 0x080fe20000400000 */
[----:B------:R-:W-:Y:S01]  /*5d60*/  F2FP.TF32.F32.PACK_B R9, R9 ;  /* 0x00000009ff09723e */ /* 0x000fe200024050ff */
[----:B------:R0:W-:Y:S01]  /*5d70*/  @P0 STG.E desc[UR46][R6.64], R11 ;  /* 0x0000000b06000986 */ /* 0x0001e2000c10192e */
[----:B------:R-:W-:Y:S01]  /*5d80*/  F2FP.TF32.F32.PACK_B R29, R29 ;  /* 0x0000001dff1d723e */ /* 0x000fe200024050ff */
[-C--:B------:R-:W-:Y:S01]  /*5d90*/  FMUL R43, R43, R90.reuse ;  /* 0x0000005a2b2b7220 */ /* 0x080fe20000400000 */
[----:B------:R-:W-:Y:S01]  /*5da0*/  ISETP.GT.AND P0, PT, R3, 0x10, PT ;  /* 0x000000100300780c */ /* 0x000fe20003f04270 */
[----:B------:R-:W-:Y:S01]  /*5db0*/  @P4 STG.E desc[UR46][R6.64+0x4], R27 ;  /* 0x0000041b06004986 */ /* 0x000fe2000c10192e */
[C---:B------:R-:W-:Y:S01]  /*5dc0*/  ISETP.GT.AND P2, PT, R0.reuse, 0x8, P2 ;  /* 0x000000080000780c */ /* 0x040fe20001744270 */
[-C--:B------:R-:W-:Y:S01]  /*5dd0*/  FMUL R45, R45, R90.reuse ;  /* 0x0000005a2d2d7220 */ /* 0x080fe20000400000 */
[C---:B------:R-:W-:Y:S01]  /*5de0*/  ISETP.GT.AND P1, PT, R0.reuse, 0x8, P1 ;  /* 0x000000080000780c */ /* 0x040fe20000f24270 */
[----:B------:R1:W-:Y:S01]  /*5df0*/  @P5 STG.E desc[UR46][R4.64+0x20], R9 ;  /* 0x0000200904005986 */ /* 0x0003e2000c10192e */
[----:B------:R-:W-:Y:S01]  /*5e00*/  ISETP.GT.AND P5, PT, R0, RZ, P0 ;  /* 0x000000ff0000720c */ /* 0x000fe200007a4270 */
[-C--:B------:R-:W-:Y:S01]  /*5e10*/  FMUL R47, R47, R90.reuse ;  /* 0x0000005a2f2f7220 */ /* 0x080fe20000400000 */
[----:B------:R-:W-:Y:S01]  /*5e20*/  F2FP.TF32.F32.PACK_B R31, R31 ;  /* 0x0000001fff1f723e */ /* 0x000fe200024050ff */
[----:B------:R-:W-:Y:S01]  /*5e30*/  @P3 STG.E desc[UR46][R4.64+0x24], R29 ;  /* 0x0000241d04003986 */ /* 0x000fe2000c10192e */
[----:B------:R-:W-:Y:S01]  /*5e40*/  ISETP.GT.AND P3, PT, R3, 0x11, PT ;  /* 0x000000110300780c */ /* 0x000fe20003f64270 */
[-C--:B0-----:R-:W-:Y:S01]  /*5e50*/  FMUL R11, R30, R90.reuse ;  /* 0x0000005a1e0b7220 */ /* 0x081fe20000400000 */
[----:B------:R-:W-:Y:S01]  /*5e60*/  F2FP.TF32.F32.PACK_B R13, R13 ;  /* 0x0000000dff0d723e */ /* 0x000fe200024050ff */
[-C--:B------:R-:W-:Y:S01]  /*5e70*/  FMUL R49, R49, R90.reuse ;  /* 0x0000005a31317220 */ /* 0x080fe20000400000 */
[----:B------:R-:W-:Y:S01]  /*5e80*/  ISETP.GT.AND P4, PT, R0, RZ, P3 ;  /* 0x000000ff0000720c */ /* 0x000fe20001f84270 */
[-C--:B------:R-:W-:Y:S01]  /*5e90*/  FMUL R51, R51, R90.reuse ;  /* 0x0000005a33337220 */ /* 0x080fe20000400000 */
[----:B------:R-:W-:Y:S01]  /*5ea0*/  F2FP.TF32.F32.PACK_B R11, R11 ;  /* 0x0000000bff0b723e */ /* 0x000fe200024050ff */
[-C--:B-1----:R-:W-:Y:S01]  /*5eb0*/  FMUL R9, R34, R90.reuse ;  /* 0x0000005a22097220 */ /* 0x082fe20000400000 */
[----:B------:R-:W-:Y:S01]  /*5ec0*/  F2FP.TF32.F32.PACK_B R33, R33 ;  /* 0x00000021ff21723e */ /* 0x000fe200024050ff */
[-C--:B------:R-:W-:Y:S01]  /*5ed0*/  FMUL R53, R53, R90.reuse ;  /* 0x0000005a35357220 */ /* 0x080fe20000400000 */
[C---:B------:R-:W-:Y:S01]  /*5ee0*/  ISETP.GT.AND P0, PT, R0.reuse, 0x8, P0 ;  /* 0x000000080000780c */ /* 0x040fe20000704270 */
[----:B------:R0:W-:Y:S01]  /*5ef0*/  @P2 STG.E desc[UR46][R6.64+0x20], R11 ;  /* 0x0000200b06002986 */ /* 0x0001e2000c10192e */
[----:B------:R-:W-:Y:S01]  /*5f00*/  ISETP.GT.AND P2, PT, R3, 0x19, PT ;  /* 0x000000190300780c */ /* 0x000fe20003f44270 */
[-C--:B------:R-:W-:Y:S01]  /*5f10*/  FMUL R55, R55, R90.reuse ;  /* 0x0000005a37377220 */ /* 0x080fe20000400000 */
[----:B------:R-:W-:Y:S01]  /*5f20*/  F2FP.TF32.F32.PACK_B R9, R9 ;  /* 0x00000009ff09723e */ /* 0x000fe200024050ff */
[----:B------:R-:W-:Y:S01]  /*5f30*/  @P1 STG.E desc[UR46][R6.64+0x24], R31 ;  /* 0x0000241f06001986 */ /* 0x000fe2000c10192e */
[----:B------:R-:W-:Y:S01]  /*5f40*/  ISETP.GT.AND P1, PT, R3, 0x18, PT ;  /* 0x000000180300780c */ /* 0x000fe20003f24270 */
[-C--:B------:R-:W-:Y:S01]  /*5f50*/  FMUL R57, R57, R90.reuse ;  /* 0x0000005a39397220 */ /* 0x080fe20000400000 */
[----:B------:R-:W-:Y:S01]  /*5f60*/  F2FP.TF32.F32.PACK_B R35, R35 ;  /* 0x00000023ff23723e */ /* 0x000fe200024050ff */
[----:B------:R1:W-:Y:S01]  /*5f70*/  @P5 STG.E desc[UR46][R4.64+0x40], R13 ;  /* 0x0000400d04005986 */ /* 0x0003e2000c10192e */
[C---:B------:R-:W-:Y:S01]  /*5f80*/  ISETP.GT.AND P5, PT, R0.reuse, RZ, P1 ;  /* 0x000000ff0000720c */ /* 0x040fe20000fa4270 */
[-C--:B------:R-:W-:Y:S01]  /*5f90*/  FMUL R59, R59, R90.reuse ;  /* 0x0000005a3b3b7220 */ /* 0x080fe20000400000 */
[----:B------:R-:W-:Y:S01]  /*5fa0*/  F2FP.TF32.F32.PACK_B R37, R37 ;  /* 0x00000025ff25723e */ /* 0x000fe200024050ff */
[----:B------:R-:W-:Y:S01]  /*5fb0*/  @P4 STG.E desc[UR46][R4.64+0x44], R33 ;  /* 0x0000442104004986 */ /* 0x000fe2000c10192e */
[----:B------:R-:W-:Y:S01]  /*5fc0*/  ISETP.GT.AND P4, PT, R0, 0x8, P3 ;  /* 0x000000080000780c */ /* 0x000fe20001f84270 */
[-C--:B0-----:R-:W-:Y:S01]  /*5fd0*/  FMUL R11, R36, R90.reuse ;  /* 0x0000005a240b7220 */ /* 0x081fe20000400000 */
[C---:B------:R-:W-:Y:S01]  /*5fe0*/  ISETP.GT.AND P3, PT, R0.reuse, RZ, P2 ;  /* 0x000000ff0000720c */ /* 0x040fe20001764270 */
[----:B------:R0:W-:Y:S01]  /*5ff0*/  @P0 STG.E desc[UR46][R6.64+0x40], R9 ;  /* 0x0000400906000986 */ /* 0x0001e2000c10192e */
[----:B------:R-:W-:Y:S01]  /*6000*/  ISETP.GT.AND P1, PT, R0, 0x8, P1 ;  /* 0x000000080000780c */ /* 0x000fe20000f24270 */
[-C--:B------:R-:W-:Y:S01]  /*6010*/  FMUL R61, R61, R90.reuse ;  /* 0x0000005a3d3d7220 */ /* 0x080fe20000400000 */
[----:B------:R-:W-:Y:S01]  /*6020*/  F2FP.TF32.F32.PACK_B R11, R11 ;  /* 0x0000000bff0b723e */ /* 0x000fe200024050ff */
[-C--:B-1----:R-:W-:Y:S01]  /*6030*/  FMUL R13, R40, R90.reuse ;  /* 0x0000005a280d7220 */ /* 0x082fe20000400000 */
[----:B------:R-:W-:Y:S01]  /*6040*/  ISETP.GT.AND P0, PT, R3, 0x20, PT ;  /* 0x000000200300780c */ /* 0x000fe20003f04270 */
[-C--:B------:R-:W-:Y:S01]  /*6050*/  FMUL R63, R63, R90.reuse ;  /* 0x0000005a3f3f7220 */ /* 0x080fe20000400000 */
[----:B------:R-:W-:Y:S01]  /*6060*/  F2FP.TF32.F32.PACK_B R39, R39 ;  /* 0x00000027ff27723e */ /* 0x000fe200024050ff */
[-C--:B------:R-:W-:Y:S01]  /*6070*/  FMUL R65, R65, R90.reuse ;  /* 0x0000005a41417220 */ /* 0x080fe20000400000 */
[----:B------:R-:W-:Y:S01]  /*6080*/  F2FP.TF32.F32.PACK_B R13, R13 ;  /* 0x0000000dff0d723e */ /* 0x000fe200024050ff */
[----:B------:R-:W-:Y:S01]  /*6090*/  @P4 STG.E desc[UR46][R6.64+0x44], R35 ;  /* 0x0000442306004986 */ /* 0x000fe2000c10192e */
[----:B------:R-:W-:Y:S01]  /*60a0*/  ISETP.GT.AND P4, PT, R0, 0x8, P2 ;  /* 0x000000080000780c */ /* 0x000fe20001784270 */
[-C--:B0-----:R-:W-:Y:S01]  /*60b0*/  FMUL R9, R38, R90.reuse ;  /* 0x0000005a26097220 */ /* 0x081fe20000400000 */
[----:B------:R-:W-:Y:S01]  /*60c0*/  ISETP.GT.AND P2, PT, R3, 0x21, PT ;  /* 0x000000210300780c */ /* 0x000fe20003f44270 */
[----:B------:R0:W-:Y:S01]  /*60d0*/  @P5 STG.E desc[UR46][R4.64+0x60], R11 ;  /* 0x0000600b04005986 */ /* 0x0001e2000c10192e */
[C---:B------:R-:W-:Y:S01]  /*60e0*/  ISETP.GT.AND P5, PT, R0.reuse, RZ, P0 ;  /* 0x000000ff0000720c */ /* 0x040fe200007a4270 */
[-C--:B------:R-:W-:Y:S01]  /*60f0*/  FMUL R67, R67, R90.reuse ;  /* 0x0000005a43437220 */ /* 0x080fe20000400000 */
[----:B------:R-:W-:Y:S01]  /*6100*/  F2FP.TF32.F32.PACK_B R9, R9 ;  /* 0x00000009ff09723e */ /* 0x000fe200024050ff */
[----:B------:R-:W-:Y:S01]  /*6110*/  @P3 STG.E desc[UR46][R4.64+0x64], R37 ;  /* 0x0000642504003986 */ /* 0x000fe2000c10192e */
[C---:B------:R-:W-:Y:S01]  /*6120*/  ISETP.GT.AND P3, PT, R0.reuse, RZ, P2 ;  /* 0x000000ff0000720c */ /* 0x040fe20001764270 */
[-C--:B------:R-:W-:Y:S01]  /*6130*/  FMUL R69, R69, R90.reuse ;  /* 0x0000005a45457220 */ /* 0x080fe20000400000 */
[----:B------:R-:W-:Y:S01]  /*6140*/  F2FP.TF32.F32.PACK_B R41, R41 ;  /* 0x00000029ff29723e */ /* 0x000fe200024050ff */
[----:B------:R1:W-:Y:S01]  /*6150*/  @P1 STG.E desc[UR46][R6.64+0x60], R9 ;  /* 0x0000600906001986 */ /* 0x0003e2000c10192e */
[C---:B------:R-:W-:Y:S01]  /*6160*/  ISETP.GT.AND P0, PT, R0.reuse, 0x8, P0 ;  /* 0x000000080000780c */ /* 0x040fe20000704270 */
[-C--:B------:R-:W-:Y:S01]  /*6170*/  FMUL R71, R71, R90.reuse ;  /* 0x0000005a47477220 */ /* 0x080fe20000400000 */
[C---:B------:R-:W-:Y:S01]  /*6180*/  ISETP.GT.AND P1, PT, R3.reuse, 0x28, PT ;  /* 0x000000280300780c */ /* 0x040fe20003f24270 */
[----:B------:R-:W-:Y:S01]  /*6190*/  @P4 STG.E desc[UR46][R6.64+0x64], R39 ;  /* 0x0000642706004986 */ /* 0x000fe2000c10192e */
[----:B------:R-:W-:Y:S01]  /*61a0*/  ISETP.GT.AND P4, PT, R0, 0x8, P2 ;  /* 0x000000080000780c */ /* 0x000fe20001784270 */
[-C--:B0-----:R-:W-:Y:S01]  /*61b0*/  FMUL R11, R44, R90.reuse ;  /* 0x0000005a2c0b7220 */ /* 0x081fe20000400000 */
[----:B------:R-:W-:Y:S01]  /*61c0*/  ISETP.GT.AND P2, PT, R3, 0x29, PT ;  /* 0x000000290300780c */ /* 0x000fe20003f44270 */
[----:B------:R0:W-:Y:S01]  /*61d0*/  @P5 STG.E desc[UR46][R4.64+0x80], R13 ;  /* 0x0000800d04005986 */ /* 0x0001e2000c10192e */
[----:B------:R-:W-:Y:S01]  /*61e0*/  ISETP.GT.AND P5, PT, R0, RZ, P1 ;  /* 0x000000ff0000720c */ /* 0x000fe20000fa4270 */
[-C--:B------:R-:W-:Y:S01]  /*61f0*/  FMUL R73, R73, R90.reuse ;  /* 0x0000005a49497220 */ /* 0x080fe20000400000 */
[----:B------:R-:W-:Y:S01]  /*6200*/  F2FP.TF32.F32.PACK_B R43, R43 ;  /* 0x0000002bff2b723e */ /* 0x000fe200024050ff */
[-C--:B-1----:R-:W-:Y:S01]  /*6210*/  FMUL R9, R42, R90.reuse ;  /* 0x0000005a2a097220 */ /* 0x082fe20000400000 */
[----:B------:R-:W-:Y:S01]  /*6220*/  @P3 STG.E desc[UR46][R4.64+0x84], R41 ;  /* 0x0000842904003986 */ /* 0x000fe2000c10192e */
[----:B------:R-:W-:Y:S01]  /*6230*/  ISETP.GT.AND P3, PT, R0, RZ, P2 ;  /* 0x000000ff0000720c */ /* 0x000fe20001764270 */
[-C--:B------:R-:W-:Y:S01]  /*6240*/  FMUL R75, R75, R90.reuse ;  /* 0x0000005a4b4b7220 */ /* 0x080fe20000400000 */
[----:B------:R-:W-:Y:S01]  /*6250*/  F2FP.TF32.F32.PACK_B R11, R11 ;  /* 0x0000000bff0b723e */ /* 0x000fe200024050ff */
[-C--:B------:R-:W-:Y:S01]  /*6260*/  FMUL R77, R77, R90.reuse ;  /* 0x0000005a4d4d7220 */ /* 0x080fe20000400000 */
[----:B------:R-:W-:Y:S01]  /*6270*/  F2FP.TF32.F32.PACK_B R9, R9 ;  /* 0x00000009ff09723e */ /* 0x000fe200024050ff */
[-C--:B------:R-:W-:Y:S01]  /*6280*/  FMUL R79, R79, R90.reuse ;  /* 0x0000005a4f4f7220 */ /* 0x080fe20000400000 */
[----:B------:R-:W-:Y:S01]  /*6290*/  F2FP.TF32.F32.PACK_B R45, R45 ;  /* 0x0000002dff2d723e */ /* 0x000fe200024050ff */
[-C--:B0-----:R-:W-:Y:S01]  /*62a0*/  FMUL R13, R48, R90.reuse ;  /* 0x0000005a300d7220 */ /* 0x081fe20000400000 */
[C---:B------:R-:W-:Y:S01]  /*62b0*/  ISETP.GT.AND P1, PT, R0.reuse, 0x8, P1 ;  /* 0x000000080000780c */ /* 0x040fe20000f24270 */
[----:B------:R0:W-:Y:S01]  /*62c0*/  @P0 STG.E desc[UR46][R6.64+0x80], R9 ;  /* 0x0000800906000986 */ /* 0x0001e2000c10192e */
[----:B------:R-:W-:Y:S01]  /*62d0*/  ISETP.GT.AND P0, PT, R3, 0x30, PT ;  /* 0x000000300300780c */ /* 0x000fe20003f04270 */
[-C--:B------:R-:W-:Y:S01]  /*62e0*/  FMUL R81, R81, R90.reuse ;  /* 0x0000005a51517220 */ /* 0x080fe20000400000 */
[----:B------:R-:W-:Y:S01]  /*62f0*/  F2FP.TF32.F32.PACK_B R47, R47 ;  /* 0x0000002fff2f723e */ /* 0x000fe200024050ff */
[----:B------:R-:W-:Y:S01]  /*6300*/  @P4 STG.E desc[UR46][R6.64+0x84], R43 ;  /* 0x0000842b06004986 */ /* 0x000fe2000c10192e */
[C---:B------:R-:W-:Y:S01]  /*6310*/  ISETP.GT.AND P4, PT, R0.reuse, 0x8, P2 ;  /* 0x000000080000780c */ /* 0x040fe20001784270 */
[-C--:B------:R-:W-:Y:S01]  /*6320*/  FMUL R83, R83, R90.reuse ;  /* 0x0000005a53537220 */ /* 0x080fe20000400000 */
[----:B------:R-:W-:Y:S01]  /*6330*/  ISETP.GT.AND P2, PT, R3, 0x31, PT ;  /* 0x000000310300780c */ /* 0x000fe20003f44270 */
[----:B------:R1:W-:Y:S01]  /*6340*/  @P5 STG.E desc[UR46][R4.64+0xa0], R11 ;  /* 0x0000a00b04005986 */ /* 0x0003e2000c10192e */
[----:B------:R-:W-:Y:S01]  /*6350*/  ISETP.GT.AND P5, PT, R0, RZ, P0 ;  /* 0x000000ff0000720c */ /* 0x000fe200007a4270 */
[-C--:B------:R-:W-:Y:S01]  /*6360*/  FMUL R85, R85, R90.reuse ;  /* 0x0000005a55557220 */ /* 0x080fe20000400000 */
[----:B------:R-:W-:Y:S01]  /*6370*/  F2FP.TF32.F32.PACK_B R13, R13 ;  /* 0x0000000dff0d723e */ /* 0x000fe200024050ff */
[-C--:B0-----:R-:W-:Y:S01]  /*6380*/  FMUL R9, R46, R90.reuse ;  /* 0x0000005a2e097220 */ /* 0x081fe20000400000 */
[----:B------:R-:W-:Y:S01]  /*6390*/  @P3 STG.E desc[UR46][R4.64+0xa4], R45 ;  /* 0x0000a42d04003986 */ /* 0x000fe2000c10192e */
[----:B------:R-:W-:Y:S01]  /*63a0*/  ISETP.GT.AND P3, PT, R0, RZ, P2 ;  /* 0x000000ff0000720c */ /* 0x000fe20001764270 */
[----:B------:R-:W-:Y:S01]  /*63b0*/  FMUL R87, R87, R90 ;  /* 0x0000005a57577220 */ /* 0x000fe20000400000 */
[----:B------:R-:W-:-:S02]  /*63c0*/  F2FP.TF32.F32.PACK_B R49, R49 ;  /* 0x00000031ff31723e */ /* 0x000fc400024050ff */
[----:B------:R-:W-:Y:S02]  /*63d0*/  F2FP.TF32.F32.PACK_B R9, R9 ;  /* 0x00000009ff09723e */ /* 0x000fe400024050ff */
[----:B------:R-:W-:Y:S01]  /*63e0*/  ISETP.GT.AND P0, PT, R0, 0x8, P0 ;  /* 0x000000080000780c */ /* 0x000fe20000704270 */
[----:B-1----:R-:W-:Y:S01]  /*63f0*/  FMUL R11, R52, R90 ;  /* 0x0000005a340b7220 */ /* 0x002fe20000400000 */
[----:B------:R-:W-:Y:S01]  /*6400*/  F2FP.TF32.F32.PACK_B R51, R51 ;  /* 0x00000033ff33723e */ /* 0x000fe200024050ff */
[----:B------:R0:W-:Y:S01]  /*6410*/  @P1 STG.E desc[UR46][R6.64+0xa0], R9 ;  /* 0x0000a00906001986 */ /* 0x0001e2000c10192e */
[----:B------:R-:W-:Y:S02]  /*6420*/  ISETP.GT.AND P1, PT, R3, 0x38, PT ;  /* 0x000000380300780c */ /* 0x000fe40003f24270 */
[----:B------:R-:W-:Y:S01]  /*6430*/  F2FP.TF32.F32.PACK_B R11, R11 ;  /* 0x0000000bff0b723e */ /* 0x000fe200024050ff */
[----:B------:R-:W-:Y:S01]  /*6440*/  @P4 STG.E desc[UR46][R6.64+0xa4], R47 ;  /* 0x0000a42f06004986 */ /* 0x000fe2000c10192e */
[----:B------:R-:W-:-:S02]  /*6450*/  ISETP.GT.AND P4, PT, R0, 0x8, P2 ;  /* 0x000000080000780c */ /* 0x000fc40001784270 */
[----:B------:R-:W-:Y:S01]  /*6460*/  ISETP.GT.AND P2, PT, R3, 0x39, PT ;  /* 0x000000390300780c */ /* 0x000fe20003f44270 */
[----:B------:R1:W-:Y:S01]  /*6470*/  @P5 STG.E desc[UR46][R4.64+0xc0], R13 ;  /* 0x0000c00d04005986 */ /* 0x0003e2000c10192e */
[----:B------:R-:W-:Y:S02]  /*6480*/  ISETP.GT.AND P5, PT, R0, RZ, P1 ;  /* 0x000000ff0000720c */ /* 0x000fe40000fa4270 */
[----:B------:R-:W-:Y:S01]  /*6490*/  F2FP.TF32.F32.PACK_B R53, R53 ;  /* 0x00000035ff35723e */ /* 0x000fe200024050ff */
[-C--:B0-----:R-:W-:Y:S01]  /*64a0*/  FMUL R9, R50, R90.reuse ;  /* 0x0000005a32097220 */ /* 0x081fe20000400000 */
[----:B------:R-:W-:Y:S01]  /*64b0*/  @P3 STG.E desc[UR46][R4.64+0xc4], R49 ;  /* 0x0000c43104003986 */ /* 0x000fe2000c10192e */
[C---:B------:R-:W-:Y:S02]  /*64c0*/  ISETP.GT.AND P3, PT, R0.reuse, RZ, P2 ;  /* 0x000000ff0000720c */ /* 0x040fe40001764270 */
[----:B------:R-:W-:Y:S02]  /*64d0*/  ISETP.GT.AND P1, PT, R0, 0x8, P1 ;  /* 0x000000080000780c */ /* 0x000fe40000f24270 */
[----:B------:R-:W-:Y:S01]  /*64e0*/  F2FP.TF32.F32.PACK_B R9, R9 ;  /* 0x00000009ff09723e */ /* 0x000fe200024050ff */
[----:B-1----:R-:W-:Y:S01]  /*64f0*/  FMUL R13, R56, R90 ;  /* 0x0000005a380d7220 */ /* 0x002fe20000400000 */
[----:B------:R-:W-:-:S03]  /*6500*/  F2FP.TF32.F32.PACK_B R55, R55 ;  /* 0x00000037ff37723e */ /* 0x000fc600024050ff */
[----:B------:R0:W-:Y:S01]  /*6510*/  @P0 STG.E desc[UR46][R6.64+0xc0], R9 ;  /* 0x0000c00906000986 */ /* 0x0001e2000c10192e */
[C---:B------:R-:W-:Y:S02]  /*6520*/  ISETP.GT.AND P0, PT, R3.reuse, 0x40, PT ;  /* 0x000000400300780c */ /* 0x040fe40003f04270 */
[----:B------:R-:W-:Y:S01]  /*6530*/  F2FP.TF32.F32.PACK_B R13, R13 ;  /* 0x0000000dff0d723e */ /* 0x000fe200024050ff */
[----:B------:R-:W-:Y:S01]  /*6540*/  @P4 STG.E desc[UR46][R6.64+0xc4], R51 ;  /* 0x0000c43306004986 */ /* 0x000fe2000c10192e */
[C---:B------:R-:W-:Y:S02]  /*6550*/  ISETP.GT.AND P4, PT, R0.reuse, 0x8, P2 ;  /* 0x000000080000780c */ /* 0x040fe40001784270 */
[----:B------:R-:W-:Y:S01]  /*6560*/  ISETP.GT.AND P2, PT, R3, 0x41, PT ;  /* 0x000000410300780c */ /* 0x000fe20003f44270 */
[----:B------:R1:W-:Y:S01]  /*6570*/  @P5 STG.E desc[UR46][R4.64+0xe0], R11 ;  /* 0x0000e00b04005986 */ /* 0x0003e2000c10192e */
[----:B------:R-:W-:Y:S02]  /*6580*/  ISETP.GT.AND P5, PT, R0, RZ, P0 ;  /* 0x000000ff0000720c */ /* 0x000fe400007a4270 */
[----:B------:R-:W-:Y:S01]  /*6590*/  F2FP.TF32.F32.PACK_B R57, R57 ;  /* 0x00000039ff39723e */ /* 0x000fe200024050ff */
[----:B0-----:R-:W-:Y:S01]  /*65a0*/  FMUL R9, R54, R90 ;  /* 0x0000005a36097220 */ /* 0x001fe20000400000 */
[----:B------:R-:W-:Y:S01]  /*65b0*/  @P3 STG.E desc[UR46][R4.64+0xe4], R53 ;  /* 0x0000e43504003986 */ /* 0x000fe2000c10192e */
[----:B------:R-:W-:-:S02]  /*65c0*/  ISETP.GT.AND P3, PT, R0, RZ, P2 ;  /* 0x000000ff0000720c */ /* 0x000fc40001764270 */
        /* <DEDUP_REMOVED lines=61> */
[----:B------:R-:W-:Y:S01]  /*69a0*/  @P3 STG.E desc[UR46][R4.64+0x164], R69 ;  /* 0x0001644504003986 */ /* 0x000fe2000c10192e */
[----:B0-----:R-:W-:Y:S01]  /*69b0*/  FMUL R9, R70, R90 ;  /* 0x0000005a46097220 */ /* 0x001fe20000400000 */
[----:B------:R-:W-:-:S02]  /*69c0*/  ISETP.GT.AND P3, PT, R0, RZ, P2 ;  /* 0x000000ff0000720c */ /* 0x000fc40001764270 */
[----:B------:R-:W-:Y:S02]  /*69d0*/  ISETP.GT.AND P0, PT, R0, 0x8, P0 ;  /* 0x000000080000780c */ /* 0x000fe40000704270 */
[----:B------:R-:W-:Y:S01]  /*69e0*/  F2FP.TF32.F32.PACK_B R9, R9 ;  /* 0x00000009ff09723e */ /* 0x000fe200024050ff */
[----:B-1----:R-:W-:Y:S01]  /*69f0*/  FMUL R11, R76, R90 ;  /* 0x0000005a4c0b7220 */ /* 0x002fe20000400000 */
[----:B------:R-:W-:-:S03]  /*6a00*/  F2FP.TF32.F32.PACK_B R75, R75 ;  /* 0x0000004bff4b723e */ /* 0x000fc600024050ff */
[----:B------:R0:W-:Y:S01]  /*6a10*/  @P1 STG.E desc[UR46][R6.64+0x160], R9 ;  /* 0x0001600906001986 */ /* 0x0001e2000c10192e */
[----:B------:R-:W-:Y:S02]  /*6a20*/  F2FP.TF32.F32.PACK_B R77, R77 ;  /* 0x0000004dff4d723e */ /* 0x000fe400024050ff */
[----:B------:R-:W-:Y:S01]  /*6a30*/  F2FP.TF32.F32.PACK_B R11, R11 ;  /* 0x0000000bff0b723e */ /* 0x000fe200024050ff */
[----:B------:R-:W-:Y:S01]  /*6a40*/  @P4 STG.E desc[UR46][R6.64+0x164], R71 ;  /* 0x0001644706004986 */ /* 0x000fe2000c10192e */
[C---:B------:R-:W-:Y:S02]  /*6a50*/  ISETP.GT.AND P4, PT, R3.reuse, 0x68, PT ;  /* 0x000000680300780c */ /* 0x040fe40003f84270 */
[----:B------:R-:W-:Y:S01]  /*6a60*/  F2FP.TF32.F32.PACK_B R79, R79 ;  /* 0x0000004fff4f723e */ /* 0x000fe200024050ff */
[----:B------:R1:W-:Y:S01]  /*6a70*/  @P5 STG.E desc[UR46][R4.64+0x180], R13 ;  /* 0x0001800d04005986 */ /* 0x0003e2000c10192e */
[----:B------:R-:W-:Y:S02]  /*6a80*/  ISETP.GT.AND P5, PT, R3, 0x69, PT ;  /* 0x000000690300780c */ /* 0x000fe40003fa4270 */
[----:B------:R-:W-:Y:S01]  /*6a90*/  F2FP.TF32.F32.PACK_B R81, R81 ;  /* 0x00000051ff51723e */ /* 0x000fe200024050ff */
[----:B------:R-:W-:Y:S01]  /*6aa0*/  @P3 STG.E desc[UR46][R4.64+0x184], R73 ;  /* 0x0001844904003986 */ /* 0x000fe2000c10192e */
[----:B------:R-:W-:Y:S01]  /*6ab0*/  ISETP.GT.AND P3, PT, R0, 0x8, P2 ;  /* 0x000000080000780c */ /* 0x000fe20001764270 */
[----:B0-----:R-:W-:Y:S01]  /*6ac0*/  FMUL R9, R74, R90 ;  /* 0x0000005a4a097220 */ /* 0x001fe20000400000 */
[----:B------:R-:W-:-:S02]  /*6ad0*/  ISETP.GT.AND P2, PT, R0, RZ, P4 ;  /* 0x000000ff0000720c */ /* 0x000fc40002744270 */
[C---:B------:R-:W-:Y:S02]  /*6ae0*/  ISETP.GT.AND P1, PT, R0.reuse, RZ, P5 ;  /* 0x000000ff0000720c */ /* 0x040fe40002f24270 */
[----:B------:R-:W-:Y:S01]  /*6af0*/  ISETP.GT.AND P4, PT, R0, 0x8, P4 ;  /* 0x000000080000780c */ /* 0x000fe20002784270 */
[----:B-1----:R-:W-:Y:S01]  /*6b00*/  FMUL R13, R78, R90 ;  /* 0x0000005a4e0d7220 */ /* 0x002fe20000400000 */
[----:B------:R-:W-:Y:S02]  /*6b10*/  ISETP.GT.AND P5, PT, R0, 0x8, P5 ;  /* 0x000000080000780c */ /* 0x000fe40002fa4270 */
[----:B------:R-:W-:Y:S02]  /*6b20*/  F2FP.TF32.F32.PACK_B R9, R9 ;  /* 0x00000009ff09723e */ /* 0x000fe400024050ff */
[----:B------:R-:W-:Y:S02]  /*6b30*/  F2FP.TF32.F32.PACK_B R13, R13 ;  /* 0x0000000dff0d723e */ /* 0x000fe400024050ff */
[----:B------:R-:W-:Y:S01]  /*6b40*/  F2FP.TF32.F32.PACK_B R83, R83 ;  /* 0x00000053ff53723e */ /* 0x000fe200024050ff */
[----:B------:R0:W-:Y:S01]  /*6b50*/  @P0 STG.E desc[UR46][R6.64+0x180], R9 ;  /* 0x0001800906000986 */ /* 0x0001e2000c10192e */
[----:B------:R-:W-:-:S02]  /*6b60*/  ISETP.GT.AND P0, PT, R3, 0x79, PT ;  /* 0x000000790300780c */ /* 0x000fc40003f04270 */
[----:B------:R-:W-:Y:S01]  /*6b70*/  F2FP.TF32.F32.PACK_B R85, R85 ;  /* 0x00000055ff55723e */ /* 0x000fe200024050ff */
[----:B------:R-:W-:Y:S01]  /*6b80*/  @P3 STG.E desc[UR46][R6.64+0x184], R75 ;  /* 0x0001844b06003986 */ /* 0x000fe2000c10192e */
[C---:B------:R-:W-:Y:S02]  /*6b90*/  ISETP.GT.AND P3, PT, R3.reuse, 0x70, PT ;  /* 0x000000700300780c */ /* 0x040fe40003f64270 */
[----:B------:R-:W-:Y:S01]  /*6ba0*/  F2FP.TF32.F32.PACK_B R87, R87 ;  /* 0x00000057ff57723e */ /* 0x000fe200024050ff */
[----:B------:R1:W-:Y:S01]  /*6bb0*/  @P2 STG.E desc[UR46][R4.64+0x1a0], R11 ;  /* 0x0001a00b04002986 */ /* 0x0003e2000c10192e */
[----:B------:R-:W-:-:S03]  /*6bc0*/  ISETP.GT.AND P2, PT, R3, 0x71, PT ;  /* 0x000000710300780c */ /* 0x000fc60003f44270 */
[----:B------:R-:W-:Y:S01]  /*6bd0*/  @P1 STG.E desc[UR46][R4.64+0x1a4], R77 ;  /* 0x0001a44d04001986 */ /* 0x000fe2000c10192e */
[----:B------:R-:W-:Y:S01]  /*6be0*/  ISETP.GT.AND P1, PT, R3, 0x78, PT ;  /* 0x000000780300780c */ /* 0x000fe20003f24270 */
[-C--:B------:R-:W-:Y:S01]  /*6bf0*/  FMUL R3, R80, R90.reuse ;  /* 0x0000005a50037220 */ /* 0x080fe20000400000 */
[-C--:B0-----:R-:W-:Y:S01]  /*6c00*/  FMUL R9, R82, R90.reuse ;  /* 0x0000005a52097220 */ /* 0x081fe20000400000 */
[----:B------:R0:W-:Y:S01]  /*6c10*/  @P4 STG.E desc[UR46][R6.64+0x1a0], R13 ;  /* 0x0001a00d06004986 */ /* 0x0001e2000c10192e */
[C---:B------:R-:W-:Y:S02]  /*6c20*/  ISETP.GT.AND P4, PT, R0.reuse, RZ, P3 ;  /* 0x000000ff0000720c */ /* 0x040fe40001f84270 */
[----:B------:R-:W-:Y:S01]  /*6c30*/  F2FP.TF32.F32.PACK_B R3, R3 ;  /* 0x00000003ff03723e */ /* 0x000fe200024050ff */
[----:B------:R-:W-:Y:S01]  /*6c40*/  @P5 STG.E desc[UR46][R6.64+0x1a4], R79 ;  /* 0x0001a44f06005986 */ /* 0x000fe2000c10192e */
[----:B------:R-:W-:Y:S01]  /*6c50*/  ISETP.GT.AND P5, PT, R0, RZ, P2 ;  /* 0x000000ff0000720c */ /* 0x000fe200017a4270 */
[----:B-1----:R-:W-:Y:S01]  /*6c60*/  FMUL R11, R84, R90 ;  /* 0x0000005a540b7220 */ /* 0x002fe20000400000 */
[----:B------:R-:W-:-:S02]  /*6c70*/  ISETP.GT.AND P3, PT, R0, 0x8, P3 ;  /* 0x000000080000780c */ /* 0x000fc40001f64270 */
[----:B------:R-:W-:Y:S02]  /*6c80*/  ISETP.GT.AND P2, PT, R0, 0x8, P2 ;  /* 0x000000080000780c */ /* 0x000fe40001744270 */
[----:B------:R-:W-:Y:S01]  /*6c90*/  F2FP.TF32.F32.PACK_B R9, R9 ;  /* 0x00000009ff09723e */ /* 0x000fe200024050ff */
[----:B0-----:R-:W-:Y:S01]  /*6ca0*/  FMUL R13, R86, R90 ;  /* 0x0000005a560d7220 */ /* 0x001fe20000400000 */
[----:B------:R-:W-:Y:S01]  /*6cb0*/  F2FP.TF32.F32.PACK_B R11, R11 ;  /* 0x0000000bff0b723e */ /* 0x000fe200024050ff */
[----:B------:R-:W-:Y:S01]  /*6cc0*/  @P4 STG.E desc[UR46][R4.64+0x1c0], R3 ;  /* 0x0001c00304004986 */ /* 0x000fe2000c10192e */
[C---:B------:R-:W-:Y:S02]  /*6cd0*/  ISETP.GT.AND P4, PT, R0.reuse, RZ, P1 ;  /* 0x000000ff0000720c */ /* 0x040fe40000f84270 */
[C---:B------:R-:W-:Y:S01]  /*6ce0*/  ISETP.GT.AND P1, PT, R0.reuse, 0x8, P1 ;  /* 0x000000080000780c */ /* 0x040fe20000f24270 */
[----:B------:R-:W-:Y:S01]  /*6cf0*/  @P5 STG.E desc[UR46][R4.64+0x1c4], R81 ;  /* 0x0001c45104005986 */ /* 0x000fe2000c10192e */
[----:B------:R-:W-:-:S02]  /*6d00*/  ISETP.GT.AND P5, PT, R0, RZ, P0 ;  /* 0x000000ff0000720c */ /* 0x000fc400007a4270 */
[----:B------:R-:W-:Y:S01]  /*6d10*/  ISETP.GT.AND P0, PT, R0, 0x8, P0 ;  /* 0x000000080000780c */ /* 0x000fe20000704270 */
[----:B------:R-:W-:Y:S01]  /*6d20*/  @P3 STG.E desc[UR46][R6.64+0x1c0], R9 ;  /* 0x0001c00906003986 */ /* 0x000fe2000c10192e */
[----:B------:R-:W-:-:S03]  /*6d30*/  F2FP.TF32.F32.PACK_B R13, R13 ;  /* 0x0000000dff0d723e */ /* 0x000fc600024050ff */
[----:B------:R-:W-:Y:S04]  /*6d40*/  @P2 STG.E desc[UR46][R6.64+0x1c4], R83 ;  /* 0x0001c45306002986 */ /* 0x000fe8000c10192e */
[----:B------:R-:W-:Y:S04]  /*6d50*/  @P4 STG.E desc[UR46][R4.64+0x1e0], R11 ;  /* 0x0001e00b04004986 */ /* 0x000fe8000c10192e */
[----:B------:R0:W-:Y:S02]  /*6d60*/  @P5 STG.E desc[UR46][R4.64+0x1e4], R85 ;  /* 0x0001e45504005986 */ /* 0x0001e4000c10192e */
[----:B0-----:R-:W-:-:S02]  /*6d70*/  @P1 IMAD.MOV.U32 R4, RZ, RZ, R6 ;  /* 0x000000ffff041224 */ /* 0x001fc400078e0006 */
[----:B------:R-:W-:-:S05]  /*6d80*/  @P1 IMAD.MOV.U32 R5, RZ, RZ, R7 ;  /* 0x000000ffff051224 */ /* 0x000fca00078e0007 */
[----:B------:R0:W-:Y:S04]  /*6d90*/  @P1 STG.E desc[UR46][R4.64+0x1e0], R13 ;  /* 0x0001e00d04001986 */ /* 0x0001e8000c10192e */
[----:B------:R0:W-:Y:S02]  /*6da0*/  @P0 STG.E desc[UR46][R6.64+0x1e4], R87 ;  /* 0x0001e45706000986 */ /* 0x0001e4000c10192e */
.L_x_162:
[----:B------:R-:W-:Y:S05]  /*6db0*/  BSYNC B0 ;  /* 0x0000000000007941 */ /* 0x000fea0003800000 */
.L_x_36:
[----:B0-----:R-:W2:Y:S01]  /*6dc0*/  LDL.64 R4, [R1] ;  /* 0x0000000001047983 */ /* 0x001ea20000100a00 */
[----:B------:R-:W-:Y:S01]  /*6dd0*/  ULDC.64 UR4, c[0x0][0x650] ;  /* 0x0001940000047ab9 */ /* 0x000fe20000000a00 */
[----:B------:R-:W-:Y:S02]  /*6de0*/  IMAD.U32 R0, RZ, RZ, UR45 ;  /* 0x0000002dff007e24 */ /* 0x000fe4000f8e00ff */
[----:B------:R-:W-:Y:S02]  /*6df0*/  IMAD.MOV.U32 R22, RZ, RZ, -0x1 ;  /* 0xffffffffff167424 */ /* 0x000fe400078e00ff */
[----:B------:R0:W-:Y:S01]  /*6e00*/  SYNCS.ARRIVE.TRANS64.A1T0 RZ, [R0+UR41], RZ ;  /* 0x000000ff00ff79a7 */ /* 0x0001e20008100029 */
[----:B-----5:R-:W-:Y:S02]  /*6e10*/  IMAD.MOV.U32 R18, RZ, RZ, -0x1 ;  /* 0xffffffffff127424 */ /* 0x020fe400078e00ff */
[----:B------:R-:W-:Y:S01]  /*6e20*/  IMAD.MOV.U32 R19, RZ, RZ, -0x1 ;  /* 0xffffffffff137424 */ /* 0x000fe200078e00ff */
[----:B0-----:R-:W-:-:S02]  /*6e30*/  PRMT R0, RZ, 0x7610, R0 ;  /* 0x00007610ff007816 */ /* 0x001fc40000000000 */
[----:B--2---:R-:W-:-:S05]  /*6e40*/  LEA R16, P0, R4, R16, 0x1 ;  /* 0x0000001004107211 */ /* 0x004fca00078008ff */
[----:B------:R-:W-:Y:S01]  /*6e50*/  IMAD.X R17, R100, 0x1, R17, P0 ;  /* 0x0000000164117824 */ /* 0x000fe200000e0611 */
[----:B------:R-:W-:-:S04]  /*6e60*/  ISETP.GE.U32.AND P0, PT, R16, UR4, PT ;  /* 0x0000000410007c0c */ /* 0x000fc8000bf06070 */
[----:B------:R-:W-:-:S13]  /*6e70*/  ISETP.GE.U32.AND.EX P0, PT, R17, UR5, PT, P0 ;  /* 0x0000000511007c0c */ /* 0x000fda000bf06100 */
[----:B------:R-:W-:Y:S05]  /*6e80*/  @P0 BRA `(.L_x_163) ;  /* 0x00000004004c0947 */ /* 0x000fea0003800000 */
[----:B----4-:R-:W0:Y:S01]  /*6e90*/  LDC.64 R10, c[0x0][0x628] ;  /* 0x00018a00ff0a7b82 */ /* 0x010e220000000a00 */
[----:B------:R-:W2:Y:S01]  /*6ea0*/  S2R R12, SR_CTAID.X ;  /* 0x00000000000c7919 */ /* 0x000ea20000002500 */
[----:B------:R-:W-:Y:S02]  /*6eb0*/  IMAD.MOV.U32 R8, RZ, RZ, R16 ;  /* 0x000000ffff087224 */ /* 0x000fe400078e0010 */
[----:B------:R-:W-:Y:S01]  /*6ec0*/  IMAD.MOV.U32 R9, RZ, RZ, R17 ;  /* 0x000000ffff097224 */ /* 0x000fe200078e0011 */
[----:B------:R-:W4:Y:S03]  /*6ed0*/  S2R R18, SR_CTAID.Y ;  /* 0x0000000000127919 */ /* 0x000f260000002600 */
[----:B------:R-:W1:Y:S08]  /*6ee0*/  LDC R0, c[0x0][0x630] ;  /* 0x00018c00ff007b82 */ /* 0x000e700000000800 */
[----:B------:R-:W1:Y:S01]  /*6ef0*/  LDC.64 R14, c[0x0][0x620] ;  /* 0x00018800ff0e7b82 */ /* 0x000e620000000a00 */
[----:B0-----:R-:W-:-:S04]  /*6f00*/  ISETP.NE.U32.AND P0, PT, R10, RZ, PT ;  /* 0x000000ff0a00720c */ /* 0x001fc80003f05070 */
[----:B------:R-:W-:-:S13]  /*6f10*/  ISETP.NE.AND.EX P0, PT, R11, RZ, PT, P0 ;  /* 0x000000ff0b00720c */ /* 0x000fda0003f05300 */
[----:B-12-4-:R-:W-:Y:S05]  /*6f20*/  @!P0 BRA `(.L_x_164) ;  /* 0x0000000000288947 */ /* 0x016fea0003800000 */
[----:B------:R-:W0:Y:S02]  /*6f30*/  LDC R3, c[0x0][0x634] ;  /* 0x00018d00ff037b82 */ /* 0x000e240000000800 */
[----:B0-----:R-:W-:-:S05]  /*6f40*/  IADD3 R3, P0, R16, R3, RZ ;  /* 0x0000000310037210 */ /* 0x001fca0007f1e0ff */
[----:B------:R-:W-:-:S04]  /*6f50*/  IMAD.X R13, RZ, RZ, R17, P0 ;  /* 0x000000ffff0d7224 */ /* 0x000fc800000e0611 */
[----:B------:R-:W-:-:S04]  /*6f60*/  IMAD.WIDE.U32 R4, R13, R10, RZ ;  /* 0x0000000a0d047225 */ /* 0x000fc800078e00ff */
[----:B---3--:R-:W-:-:S04]  /*6f70*/  IMAD.WIDE.U32 R6, P0, R3, R11, R4 ;  /* 0x0000000b03067225 */ /* 0x008fc80007800004 */
[----:B------:R-:W-:-:S04]  /*6f80*/  IMAD.WIDE.U32 R4, R3, R10, RZ ;  /* 0x0000000a03047225 */ /* 0x000fc800078e00ff */
[----:B------:R-:W-:Y:S01]  /*6f90*/  IMAD.X R9, RZ, RZ, RZ, P0 ;  /* 0x000000ffff097224 */ /* 0x000fe200000e06ff */
[----:B------:R-:W-:Y:S01]  /*6fa0*/  IADD3 RZ, P0, R5, R6, RZ ;  /* 0x0000000605ff7210 */ /* 0x000fe20007f1e0ff */
[----:B------:R-:W-:-:S04]  /*6fb0*/  IMAD.MOV.U32 R8, RZ, RZ, R7 ;  /* 0x000000ffff087224 */ /* 0x000fc800078e0007 */
[----:B------:R-:W-:-:S08]  /*6fc0*/  IMAD.WIDE.U32.X R8, R13, R11, R8, P0 ;  /* 0x0000000b0d087225 */ /* 0x000fd000000e0408 */
.L_x_164:
[-CC-:B------:R-:W-:Y:S01]  /*6fd0*/  SHF.R.U64 R19, R8, R0.reuse, R9.reuse ;  /* 0x0000000008137219 */ /* 0x180fe20000001209 */
[----:B------:R-:W0:Y:S01]  /*6fe0*/  LDC.64 R24, c[0x0][0x640] ;  /* 0x00019000ff187b82 */ /* 0x000e220000000a00 */
[----:B------:R-:W-:Y:S01]  /*6ff0*/  SHF.R.U32.HI R0, RZ, R0, R9 ;  /* 0x00000000ff007219 */ /* 0x000fe20000011609 */
[----:B------:R-:W-:Y:S01]  /*7000*/  ULDC UR4, c[0x0][0x150] ;  /* 0x0000540000047ab9 */ /* 0x000fe20000000800 */
[----:B------:R-:W-:Y:S02]  /*7010*/  IADD3 R3, P0, RZ, -R19, RZ ;  /* 0x80000013ff037210 */ /* 0x000fe40007f1e0ff */
[----:B---3--:R-:W-:-:S03]  /*7020*/  I2FP.F32.U32 R7, R12 ;  /* 0x0000000c00077245 */ /* 0x008fc60000201000 */
[----:B------:R-:W1:Y:S01]  /*7030*/  LDC R6, c[0x0][0x618] ;  /* 0x00018600ff067b82 */ /* 0x000e620000000800 */
[----:B------:R-:W-:Y:S02]  /*7040*/  IMAD.X R5, RZ, RZ, ~R0, P0 ;  /* 0x000000ffff057224 */ /* 0x000fe400000e0e00 */
[----:B------:R-:W-:Y:S01]  /*7050*/  FMUL R7, R7, UR4 ;  /* 0x0000000407077c20 */ /* 0x000fe20008400000 */
[----:B------:R-:W-:Y:S01]  /*7060*/  ULDC UR4, c[0x0][0x154] ;  /* 0x0000550000047ab9 */ /* 0x000fe20000000800 */
[-C--:B------:R-:W-:Y:S02]  /*7070*/  IMAD R0, R5, R14.reuse, RZ ;  /* 0x0000000e05007224 */ /* 0x080fe400078e02ff */
[C---:B------:R-:W-:Y:S01]  /*7080*/  IMAD.WIDE.U32 R4, R3.reuse, R14, R16 ;  /* 0x0000000e03047225 */ /* 0x040fe200078e0010 */
[----:B------:R-:W2:Y:S01]  /*7090*/  LDC R8, c[0x0][0x608] ;  /* 0x00018200ff087b82 */ /* 0x000ea20000000800 */
[----:B------:R-:W3:Y:S02]  /*70a0*/  F2I.U32.TRUNC.NTZ R7, R7 ;  /* 0x0000000700077305 */ /* 0x000ee4000020f000 */
[----:B------:R-:W-:Y:S01]  /*70b0*/  IMAD R3, R3, R15, R0 ;  /* 0x0000000f03037224 */ /* 0x000fe200078e0200 */
[----:B------:R-:W-:-:S03]  /*70c0*/  I2FP.F32.U32 R0, R18 ;  /* 0x0000001200007245 */ /* 0x000fc60000201000 */
[----:B------:R-:W-:Y:S01]  /*70d0*/  IMAD.IADD R3, R5, 0x1, R3 ;  /* 0x0000000105037824 */ /* 0x000fe200078e0203 */
[----:B------:R-:W4:Y:S01]  /*70e0*/  LDC R11, c[0x0][0x658] ;  /* 0x00019600ff0b7b82 */ /* 0x000f220000000800 */
[----:B0-----:R-:W-:-:S04]  /*70f0*/  ISETP.NE.U32.AND P0, PT, R24, RZ, PT ;  /* 0x000000ff1800720c */ /* 0x001fc80003f05070 */
[----:B------:R-:W-:-:S03]  /*7100*/  ISETP.NE.AND.EX P0, PT, R25, RZ, PT, P0 ;  /* 0x000000ff1900720c */ /* 0x000fc60003f05300 */
[----:B------:R-:W0:Y:S01]  /*7110*/  LDC R9, c[0x0][0x144] ;  /* 0x00005100ff097b82 */ /* 0x000e220000000800 */
[-C--:B-1----:R-:W-:Y:S01]  /*7120*/  SHF.R.U64 R10, R4, R6.reuse, R3 ;  /* 0x00000006040a7219 */ /* 0x082fe20000001203 */
[----:B---3--:R-:W-:Y:S01]  /*7130*/  IMAD.MOV R7, RZ, RZ, -R7 ;  /* 0x000000ffff077224 */ /* 0x008fe200078e0a07 */
[----:B------:R-:W-:Y:S01]  /*7140*/  SHF.R.U32.HI R3, RZ, R6, R3 ;  /* 0x00000006ff037219 */ /* 0x000fe20000011603 */
[----:B------:R-:W-:-:S04]  /*7150*/  FMUL R6, R0, UR4 ;  /* 0x0000000400067c20 */ /* 0x000fc80008400000 */
[----:B------:R-:W1:Y:S01]  /*7160*/  LDC R21, c[0x0][0x148] ;  /* 0x00005200ff157b82 */ /* 0x000e620000000800 */
[----:B------:R3:W0:Y:S01]  /*7170*/  F2I.U32.TRUNC.NTZ R14, R6 ;  /* 0x00000006000e7305 */ /* 0x000622000020f000 */
[-CC-:B--2---:R-:W-:Y:S02]  /*7180*/  SHF.R.U64 R13, R10, R8.reuse, R3.reuse ;  /* 0x000000080a0d7219 */ /* 0x184fe40000001203 */
[----:B------:R-:W-:-:S04]  /*7190*/  SHF.R.U32.HI R0, RZ, R8, R3 ;  /* 0x00000008ff007219 */ /* 0x000fc80000011603 */
[----:B------:R-:W2:Y:S01]  /*71a0*/  LDC R20, c[0x0][0x648] ;  /* 0x00019200ff147b82 */ /* 0x000ea20000000800 */
[-CC-:B----4-:R-:W-:Y:S02]  /*71b0*/  SHF.R.U64 R15, R13, R11.reuse, R0.reuse ;  /* 0x0000000b0d0f7219 */ /* 0x190fe40000001200 */
[----:B------:R-:W-:-:S03]  /*71c0*/  SHF.R.U32.HI R5, RZ, R11, R0 ;  /* 0x0000000bff057219 */ /* 0x000fc60000011600 */
[----:B------:R-:W-:Y:S02]  /*71d0*/  IMAD.MOV.U32 R4, RZ, RZ, R15 ;  /* 0x000000ffff047224 */ /* 0x000fe400078e000f */
[----:B------:R-:W4:Y:S01]  /*71e0*/  LDC R26, c[0x0][0x638] ;  /* 0x00018e00ff1a7b82 */ /* 0x000f220000000800 */
[----:B0-----:R-:W-:-:S07]  /*71f0*/  IMAD R22, R9, R7, R12 ;  /* 0x0000000709167224 */ /* 0x001fce00078e020c */
[----:B------:R-:W0:Y:S08]  /*7200*/  LDC R27, c[0x0][0x610] ;  /* 0x00018400ff1b7b82 */ /* 0x000e300000000800 */
[----:B------:R-:W0:Y:S01]  /*7210*/  LDC R28, c[0x0][0x600] ;  /* 0x00018000ff1c7b82 */ /* 0x000e220000000800 */
[----:B-123--:R-:W-:Y:S05]  /*7220*/  @!P0 BRA `(.L_x_165) ;  /* 0x0000000000288947 */ /* 0x00efea0003800000 */
[----:B------:R-:W1:Y:S02]  /*7230*/  LDC R0, c[0x0][0x64c] ;  /* 0x00019300ff007b82 */ /* 0x000e640000000800 */
[----:B-1----:R-:W-:-:S05]  /*7240*/  IADD3 R3, P0, R15, R0, RZ ;  /* 0x000000000f037210 */ /* 0x002fca0007f1e0ff */
        /* <DEDUP_REMOVED lines=8> */
.L_x_165:
[----:B------:R-:W-:Y:S01]  /*72d0*/  ISETP.NE.AND P0, PT, R2, 0x1, PT ;  /* 0x000000010200780c */ /* 0x000fe20003f05270 */
[----:B------:R-:W-:Y:S01]  /*72e0*/  IMAD.MOV R14, RZ, RZ, -R14 ;  /* 0x000000ffff0e7224 */ /* 0x000fe200078e0a0e */
[----:B------:R-:W-:Y:S02]  /*72f0*/  SHF.R.U64 R0, R4, R20, R5 ;  /* 0x0000001404007219 */ /* 0x000fe40000001205 */
[----:B------:R-:W-:Y:S02]  /*7300*/  LOP3.LUT R3, R13, R102, RZ, 0xc0, !PT ;  /* 0x000000660d037212 */ /* 0x000fe400078ec0ff */
[----:B------:R-:W-:Y:S01]  /*7310*/  LOP3.LUT R5, R10, R101, RZ, 0xc0, !PT ;  /* 0x000000650a057212 */ /* 0x000fe200078ec0ff */
[----:B------:R-:W-:Y:S02]  /*7320*/  IMAD.MOV R4, RZ, RZ, -R0 ;  /* 0x000000ffff047224 */ /* 0x000fe400078e0a00 */
[----:B------:R-:W-:Y:S02]  /*7330*/  IMAD R3, R98, R0, R3 ;  /* 0x0000000062037224 */ /* 0x000fe400078e0203 */
[----:B----4-:R-:W-:-:S02]  /*7340*/  IMAD R0, R4, R26, R15 ;  /* 0x0000001a04007224 */ /* 0x010fc400078e020f */
[----:B------:R-:W-:Y:S02]  /*7350*/  @P0 IMAD R22, R21, R14, R18 ;  /* 0x0000000e15160224 */ /* 0x000fe400078e0212 */
[----:B------:R-:W-:Y:S02]  /*7360*/  IMAD.MOV.U32 R4, RZ, RZ, 0x1 ;  /* 0x00000001ff047424 */ /* 0x000fe400078e00ff */
[----:B0-----:R-:W-:Y:S02]  /*7370*/  IMAD R22, R3, R27, R22 ;  /* 0x0000001b03167224 */ /* 0x001fe400078e0216 */
[----:B------:R-:W-:Y:S01]  /*7380*/  IMAD R3, R0, R28, R5 ;  /* 0x0000001c00037224 */ /* 0x000fe200078e0205 */
[----:B------:R-:W-:-:S04]  /*7390*/  PRMT R0, R4, 0x7610, R0 ;  /* 0x0000761004007816 */ /* 0x000fc80000000000 */
[----:B------:R-:W-:Y:S02]  /*73a0*/  SEL R18, R3, R22, !P0 ;  /* 0x0000001603127207 */ /* 0x000fe40004000000 */
[----:B------:R-:W-:-:S07]  /*73b0*/  SEL R22, R22, R3, !P0 ;  /* 0x0000000316167207 */ /* 0x000fce0004000000 */
.L_x_163:
[----:B------:R-:W-:Y:S01]  /*73c0*/  LOP3.LUT P0, RZ, R0, 0xff, RZ, 0xc0, !PT ;  /* 0x000000ff00ff7812 */ /* 0x000fe2000780c0ff */
[----:B------:R-:W-:Y:S01]  /*73d0*/  UIMAD.WIDE.U32 UR4, UR36, -0x55555555, URZ ;  /* 0xaaaaaaab240478a5 */ /* 0x000fe2000f8e003f */
[----:B------:R-:W-:-:S03]  /*73e0*/  LOP3.LUT R105, R105, 0x1, RZ, 0x3c, !PT ;  /* 0x0000000169697812 */ /* 0x000fc600078e3cff */
[----:B------:R-:W-:-:S04]  /*73f0*/  USHF.R.U32.HI UR4, URZ, 0x1, UR5 ;  /* 0x000000013f047899 */ /* 0x000fc80008011605 */
[----:B------:R-:W-:-:S04]  /*7400*/  UIMAD UR36, UR4, -0x3, UR36 ;  /* 0xfffffffd042478a4 */ /* 0x000fc8000f8e0224 */
[----:B------:R-:W-:Y:S08]  /*7410*/  @P0 BRA `(.L_x_166) ;  /* 0xffffffa000d00947 */ /* 0x000ff0000383ffff */
[----:B------:R-:W-:Y:S05]  /*7420*/  EXIT ;  /* 0x000000000000794d */ /* 0x000fea0003800000 */
.L_x_17:
[----:B------:R-:W-:-:S08]  /*7430*/  ISETP.NE.AND P0, PT, R9, RZ, PT ;  /* 0x000000ff0900720c */ /* 0x000fd00003f05270 */
[----:B0-----:R-:W0:-:S00]  /*7440*/  USETMAXREG.DEALLOC.CTAPOOL 0x28 ;  /* 0x00000028000079c8 */ /* 0x001e0000080e0500 */
[----:B------:R-:W-:Y:S05]  /*7450*/  @P0 EXIT ;  /* 0x000000000000094d */ /* 0x000fea0003800000 */
[----:B0-----:R-:W-:Y:S01]  /*7460*/  LOP3.LUT P0, RZ, R3, 0xff, RZ, 0xc0, !PT ;  /* 0x000000ff03ff7812 */ /* 0x001fe2000780c0ff */
[----:B------:R-:W-:Y:S02]  /*7470*/  IMAD.MOV.U32 R3, RZ, RZ, 0x1 ;  /* 0x00000001ff037424 */ /* 0x000fe400078e00ff */
[----:B------:R-:W-:-:S10]  /*7480*/  IMAD.MOV.U32 R8, RZ, RZ, RZ ;  /* 0x000000ffff087224 */ /* 0x000fd400078e00ff */
[----:B------:R-:W-:Y:S05]  /*7490*/  @!P0 BRA `(.L_x_167) ;  /* 0x0000000c00f08947 */ /* 0x000fea0003800000 */
[----:B------:R-:W0:Y:S01]  /*74a0*/  S2UR UR7, SR_CgaCtaId ;  /* 0x00000000000779c3 */ /* 0x000e220000008800 */
[----:B------:R-:W-:Y:S01]  /*74b0*/  UMOV UR9, 0x1 ;  /* 0x0000000100097882 */ /* 0x000fe20000000000 */
[----:B------:R-:W-:Y:S01]  /*74c0*/  LOP3.LUT P0, RZ, R4, 0x1f, RZ, 0xc0, !PT ;  /* 0x0000001f04ff7812 */ /* 0x000fe2000780c0ff */
[----:B------:R-:W-:Y:S01]  /*74d0*/  ULDC UR5, c[0x0][0x658] ;  /* 0x0001960000057ab9 */ /* 0x000fe20000000800 */
[----:B------:R-:W-:Y:S01]  /*74e0*/  UMOV UR8, 0xffffffff ;  /* 0xffffffff00087882 */ /* 0x000fe20000000000 */
[----:B------:R-:W-:Y:S01]  /*74f0*/  BSSY B0, `(.L_x_167) ;  /* 0x00000f6000007945 */ /* 0x000fe20003800000 */
[----:B------:R-:W-:Y:S01]  /*7500*/  USHF.L.U32 UR8, UR8, UR5, URZ ;  /* 0x0000000508087299 */ /* 0x000fe2000800063f */
[C---:B------:R-:W-:Y:S01]  /*7510*/  ISETP.NE.AND P2, PT, R5.reuse, RZ, PT ;  /* 0x000000ff0500720c */ /* 0x040fe20003f45270 */
[----:B------:R-:W-:Y:S01]  /*7520*/  UMOV UR31, 0x5 ;  /* 0x00000005001f7882 */ /* 0x000fe20000000000 */
[----:B------:R-:W-:Y:S01]  /*7530*/  ISETP.NE.OR P0, PT, R5, RZ, !P0 ;  /* 0x000000ff0500720c */ /* 0x000fe20004705670 */
[----:B------:R-:W-:Y:S01]  /*7540*/  IMAD.MOV.U32 R10, RZ, RZ, 0x1 ;  /* 0x00000001ff0a7424 */ /* 0x000fe200078e00ff */
[----:B------:R-:W-:Y:S01]  /*7550*/  LOP3.LUT R9, R23, 0x2, RZ, 0xfc, !PT ;  /* 0x0000000217097812 */ /* 0x000fe200078efcff */
[----:B------:R-:W-:Y:S01]  /*7560*/  IMAD.MOV.U32 R3, RZ, RZ, 0x1 ;  /* 0x00000001ff037424 */ /* 0x000fe200078e00ff */
[----:B------:R-:W-:Y:S01]  /*7570*/  ULDC UR4, c[0x0][0x600] ;  /* 0x0001800000047ab9 */ /* 0x000fe20000000800 */
[----:B------:R-:W-:Y:S01]  /*7580*/  IMAD.MOV.U32 R8, RZ, RZ, RZ ;  /* 0x000000ffff087224 */ /* 0x000fe200078e00ff */
[----:B------:R-:W-:-:S02]  /*7590*/  UIADD3 UR39, UR37, 0x1, URZ ;  /* 0x0000000125277890 */ /* 0x000fc4000fffe03f */
[----:B------:R-:W-:Y:S02]  /*75a0*/  UIADD3 UR4, UR4, -0x1, URZ ;  /* 0xffffffff04047890 */ /* 0x000fe4000fffe03f */
[----:B------:R-:W-:Y:S02]  /*75b0*/  USHF.L.U32 UR5, UR9, UR5, URZ ;  /* 0x0000000509057299 */ /* 0x000fe4000800063f */
[----:B------:R-:W-:Y:S02]  /*75c0*/  ULOP3.LUT UR29, URZ, UR8, URZ, 0x33, !UPT ;  /* 0x000000083f1d7292 */ /* 0x000fe4000f8e333f */
[----:B0-----:R-:W-:Y:S02]  /*75d0*/  ULOP3.LUT UR6, UR7, 0x1, URZ, 0xc0, !UPT ;  /* 0x0000000107067892 */ /* 0x001fe4000f8ec03f */
[----:B------:R-:W-:Y:S02]  /*75e0*/  USHF.R.U32.HI UR45, URZ, 0x1, UR7 ;  /* 0x000000013f2d7899 */ /* 0x000fe40008011607 */
[----:B------:R-:W-:-:S02]  /*75f0*/  USHF.L.U32 UR13, UR7, 0x6, URZ ;  /* 0x00000006070d7899 */ /* 0x000fc4000800063f */
[----:B------:R-:W-:Y:S02]  /*7600*/  USHF.L.U32 UR21, UR7, 0xb, URZ ;  /* 0x0000000b07157899 */ /* 0x000fe4000800063f */
[----:B------:R-:W-:Y:S02]  /*7610*/  ULOP3.LUT UR7, UR7, 0xfffffffe, URZ, 0xc0, !UPT ;  /* 0xfffffffe07077892 */ /* 0x000fe4000f8ec03f */
[----:B------:R-:W-:Y:S02]  /*7620*/  UISETP.GT.U32.AND UP0, UPT, UR6, 0xffff, UPT ;  /* 0x0000ffff0600788c */ /* 0x000fe4000bf04070 */
[----:B------:R-:W-:Y:S02]  /*7630*/  USHF.L.U32 UR30, UR9, UR7, URZ ;  /* 0x00000007091e7299 */ /* 0x000fe4000800063f */
[----:B------:R-:W-:Y:S02]  /*7640*/  ULOP3.LUT UR7, UR7, 0x1, URZ, 0xfc, !UPT ;  /* 0x0000000107077892 */ /* 0x000fe4000f8efc3f */
[----:B------:R-:W-:-:S02]  /*7650*/  USEL UR6, UR6, 0xffff, !UP0 ;  /* 0x0000ffff06067887 */ /* 0x000fc4000c000000 */
[----:B------:R-:W-:Y:S02]  /*7660*/  USHF.L.U32 UR7, UR9, UR7, URZ ;  /* 0x0000000709077299 */ /* 0x000fe4000800063f */
[----:B------:R-:W-:Y:S02]  /*7670*/  ULOP3.LUT UR6, UR6, 0xffff, URZ, 0xc0, !UPT ;  /* 0x0000ffff06067892 */ /* 0x000fe4000f8ec03f */
[----:B------:R-:W-:Y:S02]  /*7680*/  ULOP3.LUT UR30, UR30, UR7, URZ, 0xfc, !UPT ;  /* 0x000000071e1e7292 */ /* 0x000fe4000f8efc3f */
[----:B------:R-:W-:Y:S02]  /*7690*/  USHF.L.U32 UR31, UR31, UR6, URZ ;  /* 0x000000061f1f7299 */ /* 0x000fe4000800063f */
[----:B------:R-:W-:Y:S02]  /*76a0*/  ULOP3.LUT UR13, UR13, 0x40, URZ, 0xc0, !UPT ;  /* 0x000000400d0d7892 */ /* 0x000fe4000f8ec03f */
[----:B------:R-:W-:Y:S01]  /*76b0*/  ULOP3.LUT UR21, UR21, 0x800, URZ, 0xc0, !UPT ;  /* 0x0000080015157892 */ /* 0x000fe2000f8ec03f */
[----:B------:R-:W-:-:S11]  /*76c0*/  ULDC.64 UR6, c[0x0][0x198] ;  /* 0x0000660000067ab9 */ /* 0x000fd60000000a00 */
.L_x_179:
[----:B------:R-:W-:-:S03]  /*76d0*/  UMOV UR8, 0xffffffff ;  /* 0xffffffff00087882 */ /* 0x000fc60000000000 */
[----:B------:R-:W-:Y:S05]  /*76e0*/  BRA.DIV UR8, `(.L_x_168) ;  /* 0x0000001208547947 */ /* 0x000fea000b800000 */
[----:B------:R-:W-:-:S13]  /*76f0*/  ELECT P6, URZ, PT ;  /* 0x00000000003f782f */ /* 0x000fda00038c0000 */
.L_x_191:
[----:B------:R-:W0:Y:S01]  /*7700*/  LDC R4, c[0x0][0x28c] ;  /* 0x0000a300ff047b82 */ /* 0x000e220000000800 */
[----:B------:R-:W-:Y:S01]  /*7710*/  BSSY B1, `(.L_x_169) ;  /* 0x000005f000017945 */ /* 0x000fe20003800000 */
[----:B0-----:R-:W-:-:S13]  /*7720*/  ISETP.LT.OR P6, PT, R4, 0x1, !P6 ;  /* 0x000000010400780c */ /* 0x001fda00077c1670 */
[----:B------:R-:W-:Y:S05]  /*7730*/  @P6 BRA `(.L_x_170) ;  /* 0x0000000400706947 */ /* 0x000fea0003800000 */
[----:B------:R-:W-:Y:S01]  /*7740*/  LEA R22, R22, UR45, 0x1 ;  /* 0x0000002d16167c11 */ /* 0x000fe2000f8e08ff */
[----:B------:R-:W-:Y:S01]  /*7750*/  IMAD.MOV.U32 R13, RZ, RZ, RZ ;  /* 0x000000ffff0d7224 */ /* 0x000fe200078e00ff */
[----:B------:R-:W-:Y:S01]  /*7760*/  LEA R18, R18, UR13, 0x7 ;  /* 0x0000000d12127c11 */ /* 0x000fe2000f8e38ff */
[----:B------:R-:W-:Y:S02]  /*7770*/  IMAD.U32 R14, RZ, RZ, UR39 ;  /* 0x00000027ff0e7e24 */ /* 0x000fe4000f8e00ff */
[----:B------:R-:W-:Y:S02]  /*7780*/  IMAD.MOV.U32 R4, RZ, RZ, R3 ;  /* 0x000000ffff047224 */ /* 0x000fe400078e0003 */
[----:B------:R-:W-:Y:S02]  /*7790*/  IMAD.MOV.U32 R5, RZ, RZ, R8 ;  /* 0x000000ffff057224 */ /* 0x000fe400078e0008 */
[----:B------:R-:W-:-:S07]  /*77a0*/  IMAD.SHL.U32 R22, R22, 0x20, RZ ;  /* 0x0000002016167824 */ /* 0x000fce00078e00ff */
.L_x_174:
[----:B------:R-:W0:Y:S01]  /*77b0*/  S2R R7, SR_CgaCtaId ;  /* 0x0000000000077919 */ /* 0x000e220000008800 */
[----:B------:R-:W-:-:S04]  /*77c0*/  MOV R6, 0x400 ;  /* 0x0000040000067802 */ /* 0x000fc80000000f00 */
[----:B0-----:R-:W-:Y:S02]  /*77d0*/  LEA R12, R7, R6, 0x18 ;  /* 0x00000006070c7211 */ /* 0x001fe400078ec0ff */
[----:B------:R-:W-:Y:S01]  /*77e0*/  SHF.L.U32 R6, R4, 0x1f, RZ ;  /* 0x0000001f04067819 */ /* 0x000fe200000006ff */
[----:B------:R-:W0:Y:S02]  /*77f0*/  @!P2 LDC R7, c[0x0][0x500] ;  /* 0x00014000ff07ab82 */ /* 0x000e240000000800 */
[----:B------:R-:W-:-:S04]  /*7800*/  IMAD R11, R5, 0x8, R12 ;  /* 0x00000008050b7824 */ /* 0x000fc800078e020c */
[----:B------:R-:W1:Y:S02]  /*7810*/  SYNCS.PHASECHK.TRANS64.TRYWAIT P1, [R11+URZ+0x18], R6 ;  /* 0x000018060b0075a7 */ /* 0x000e64000802017f */
[----:B-1----:R-:W-:Y:S05]  /*7820*/  @!P1 BRA `(.L_x_171) ;  /* 0x0000001000249947 */ /* 0x002fea0003800000 */
.L_x_192:
[----:B-1----:R-:W-:Y:S01]  /*7830*/  PRMT R6, R9, 0x9910, RZ ;  /* 0x0000991009067816 */ /* 0x002fe200000000ff */
[----:B0-----:R0:W-:Y:S03]  /*7840*/  @!P2 SYNCS.ARRIVE.TRANS64 RZ, [R11+URZ], R7 ;  /* 0x000000070bffa9a7 */ /* 0x0011e6000800003f */
[----:B------:R-:W-:-:S13]  /*7850*/  ISETP.NE.AND P1, PT, R6, 0x2, PT ;  /* 0x000000020600780c */ /* 0x000fda0003f25270 */
[----:B0-----:R-:W-:Y:S05]  /*7860*/  @P1 BRA `(.L_x_172) ;  /* 0x0000000000041947 */ /* 0x001fea0003800000 */
[----:B------:R-:W-:Y:S01]  /*7870*/  BPT.TRAP 0x1 ;  /* 0x000000040000795c */ /* 0x000fe20000300000 */
.L_x_172:
[----:B------:R-:W-:Y:S05]  /*7880*/  @P0 BRA `(.L_x_173) ;  /* 0x0000000000040947 */ /* 0x000fea0003800000 */
[----:B------:R-:W-:Y:S01]  /*7890*/  BPT.TRAP 0x1 ;  /* 0x000000040000795c */ /* 0x000fe20000300000 */
.L_x_173:
[C---:B------:R-:W-:Y:S01]  /*78a0*/  LEA R6, R5.reuse, UR45, 0x3 ;  /* 0x0000002d05067c11 */ /* 0x040fe2000f8e18ff */
[----:B------:R-:W-:Y:S01]  /*78b0*/  UIADD3 UR46, UP0, UR6, 0xf0, URZ ;  /* 0x000000f0062e7890 */ /* 0x000fe2000ff1e03f */
[----:B------:R-:W-:Y:S01]  /*78c0*/  LEA R7, R5, UR21, 0xe ;  /* 0x0000001505077c11 */ /* 0x000fe2000f8e70ff */
[----:B------:R-:W-:Y:S01]  /*78d0*/  UPRMT UR53, URZ, 0x5410, UR31 ;  /* 0x000054103f357896 */ /* 0x000fe2000800001f */
[----:B------:R-:W-:Y:S01]  /*78e0*/  R2UR UR10, R13 ;  /* 0x000000000d0a72ca */ /* 0x000fe200000e0000 */
[----:B------:R-:W-:Y:S01]  /*78f0*/  IMAD.SHL.U32 R6, R6, 0x400, RZ ;  /* 0x0000040006067824 */ /* 0x000fe200078e00ff */
[----:B------:R-:W-:Y:S01]  /*7900*/  R2UR UR9, R11 ;  /* 0x000000000b0972ca */ /* 0x000fe200000e0000 */
[--C-:B------:R-:W-:Y:S01]  /*7910*/  IMAD R7, R7, 0x4, R12.reuse ;  /* 0x0000000407077824 */ /* 0x100fe200078e020c */
[----:B------:R-:W-:Y:S01]  /*7920*/  R2UR UR11, R22 ;  /* 0x00000000160b72ca */ /* 0x000fe200000e0000 */
[----:B------:R-:W-:Y:S01]  /*7930*/  IMAD R6, R6, 0x4, R12 ;  /* 0x0000000406067824 */ /* 0x000fe200078e020c */
[----:B------:R-:W-:Y:S01]  /*7940*/  R2UR UR12, R19 ;  /* 0x00000000130c72ca */ /* 0x000fe200000e0000 */
[----:B------:R-:W-:Y:S01]  /*7950*/  UIADD3.X UR47, URZ, UR7, URZ, UP0, !UPT ;  /* 0x000000073f2f7290 */ /* 0x000fe200087fe43f */
[----:B------:R-:W-:Y:S01]  /*7960*/  R2UR UR18, R7 ;  /* 0x00000000071272ca */ /* 0x000fe200000e0000 */
[----:B------:R-:W-:Y:S01]  /*7970*/  VIADD R14, R14, 0xffffffff ;  /* 0xffffffff0e0e7836 */ /* 0x000fe20000000000 */
[----:B------:R-:W-:Y:S01]  /*7980*/  R2UR UR40, R6 ;  /* 0x00000000062872ca */ /* 0x000fe200000e0000 */
[----:B------:R-:W-:Y:S01]  /*7990*/  UIADD3 UR22, UP1, UR6, 0x1f0, URZ ;  /* 0x000001f006167890 */ /* 0x000fe2000ff3e03f */
[----:B------:R-:W-:Y:S01]  /*79a0*/  R2UR UR35, R18 ;  /* 0x00000000122372ca */ /* 0x000fe200000e0000 */
[----:B------:R-:W-:Y:S01]  /*79b0*/  UIADD3 UR58, UR10, 0x20, URZ ;  /* 0x000000200a3a7890 */ /* 0x000fe2000fffe03f */
[----:B------:R-:W-:Y:S01]  /*79c0*/  ISETP.GT.AND P3, PT, R14, 0x1, PT ;  /* 0x000000010e00780c */ /* 0x000fe20003f64270 */
[----:B------:R-:W-:Y:S01]  /*79d0*/  UIADD3 UR50, UR10, 0x40, URZ ;  /* 0x000000400a327890 */ /* 0x000fe2000fffe03f */
[----:B------:R-:W-:Y:S01]  /*79e0*/  VIADD R5, R5, 0x1 ;  /* 0x0000000105057836 */ /* 0x000fe20000000000 */
[----:B------:R-:W-:Y:S01]  /*79f0*/  UIADD3 UR42, UR10, 0x60, URZ ;  /* 0x000000600a2a7890 */ /* 0x000fe2000fffe03f */
[----:B------:R-:W-:Y:S01]  /*7a00*/  VIADD R13, R13, 0x80 ;  /* 0x000000800d0d7836 */ /* 0x000fe20000000000 */
[----:B------:R-:W-:Y:S01]  /*7a10*/  UMOV UR14, 0x0 ;  /* 0x00000000000e7882 */ /* 0x000fe20000000000 */
[----:B------:R-:W-:Y:S01]  /*7a20*/  UMOV UR15, 0x10000000 ;  /* 0x10000000000f7882 */ /* 0x000fe20000000000 */
[----:B------:R-:W-:Y:S01]  /*7a30*/  UIADD3.X UR23, URZ, UR7, URZ, UP1, !UPT ;  /* 0x000000073f177290 */ /* 0x000fe20008ffe43f */
[----:B------:R-:W-:Y:S01]  /*7a40*/  ISETP.NE.AND P1, PT, R5, 0x3, PT ;  /* 0x000000030500780c */ /* 0x000fe20003f25270 */
[----:B------:R-:W-:-:S02]  /*7a50*/  UIADD3 UR8, UR40, 0x100, URZ ;  /* 0x0000010028087890 */ /* 0x000fc4000fffe03f */
[----:B------:R-:W-:Y:S01]  /*7a60*/  UIADD3 UR56, UR40, 0x2100, URZ ;  /* 0x0000210028387890 */ /* 0x000fe2000fffe03f */
[----:B------:R-:W-:Y:S01]  /*7a70*/  SEL R7, RZ, 0x1, P1 ;  /* 0x00000001ff077807 */ /* 0x000fe20000800000 */
[----:B------:R-:W-:Y:S01]  /*7a80*/  UIADD3 UR48, UR40, 0x4100, URZ ;  /* 0x0000410028307890 */ /* 0x000fe2000fffe03f */
[----:B------:R-:W-:Y:S01]  /*7a90*/  SEL R5, R5, RZ, P1 ;  /* 0x000000ff05057207 */ /* 0x000fe20000800000 */
[----:B------:R-:W-:Y:S01]  /*7aa0*/  UIADD3 UR40, UR40, 0x6100, URZ ;  /* 0x0000610028287890 */ /* 0x000fe2000fffe03f */
[----:B------:R-:W-:Y:S01]  /*7ab0*/  LOP3.LUT R4, R4, R7, RZ, 0x3c, !PT ;  /* 0x0000000704047212 */ /* 0x000fe200078e3cff */
[----:B------:R-:W-:Y:S01]  /*7ac0*/  UIADD3 UR32, UR18, 0x18100, URZ ;  /* 0x0001810012207890 */ /* 0x000fe2000fffe03f */
[----:B------:R0:W-:Y:S01]  /*7ad0*/  UTMALDG.3D.MULTICAST [UR8], [UR46], UR53, desc[UR14] ;  /* 0x00000e082e0073b4 */ /* 0x0001e20008011835 */
[----:B------:R-:W-:Y:S02]  /*7ae0*/  UPRMT UR38, URZ, 0x5410, UR30 ;  /* 0x000054103f267896 */ /* 0x000fe4000800001e */
[----:B------:R-:W-:-:S02]  /*7af0*/  UIADD3 UR24, UR18, 0x1c100, URZ ;  /* 0x0001c10012187890 */ /* 0x000fc4000fffe03f */
[----:B------:R-:W-:Y:S01]  /*7b00*/  UIADD3 UR16, UR18, 0x20100, URZ ;  /* 0x0002010012107890 */ /* 0x000fe2000fffe03f */
[----:B------:R-:W-:Y:S01]  /*7b10*/  UMOV UR57, UR9 ;  /* 0x0000000900397c82 */ /* 0x000fe20008000000 */
        /* <DEDUP_REMOVED lines=8> */
[----:B------:R1:W-:Y:S01]  /*7ba0*/  UTMALDG.3D.MULTICAST [UR56], [UR46], UR53, desc[UR14] ;  /* 0x00000e382e0073b4 */ /* 0x0003e20008011835 */
        /* <DEDUP_REMOVED lines=9> */
[----:B0-----:R-:W-:Y:S01]  /*7c40*/  UIADD3 UR8, UR18, 0x24100, URZ ;  /* 0x0002410012087890 */ /* 0x001fe2000fffe03f */
[----:B------:R-:W-:Y:S01]  /*7c50*/  UMOV UR19, UR35 ;  /* 0x0000002300137c82 */ /* 0x000fe20008000000 */
[----:B------:R-:W-:Y:S01]  /*7c60*/  UMOV UR20, UR12 ;  /* 0x0000000c00147c82 */ /* 0x000fe20008000000 */
[----:B------:R-:W-:Y:S01]  /*7c70*/  UMOV UR18, UR50 ;  /* 0x0000003200127c82 */ /* 0x000fe20008000000 */
[----:B------:R-:W-:Y:S01]  /*7c80*/  UMOV UR11, UR35 ;  /* 0x00000023000b7c82 */ /* 0x000fe20008000000 */
[----:B------:R1:W-:Y:S01]  /*7c90*/  UTMALDG.3D.MULTICAST [UR40], [UR46], UR53, desc[UR14] ;  /* 0x00000e282e0073b4 */ /* 0x0003e20008011835 */
[----:B------:R-:W-:Y:S01]  /*7ca0*/  UMOV UR10, UR42 ;  /* 0x0000002a000a7c82 */ /* 0x000fe20008000000 */
[----:B------:R1:W-:Y:S01]  /*7cb0*/  UTMALDG.3D.MULTICAST [UR32], [UR22], UR38, desc[UR14] ;  /* 0x00000e20160073b4 */ /* 0x0003e20008011826 */
[----:B------:R1:W-:Y:S01]  /*7cc0*/  UTMALDG.3D.MULTICAST [UR24], [UR22], UR38, desc[UR14] ;  /* 0x00000e18160073b4 */ /* 0x0003e20008011826 */
[----:B------:R1:W-:Y:S01]  /*7cd0*/  UTMALDG.3D.MULTICAST [UR16], [UR22], UR38, desc[UR14] ;  /* 0x00000e10160073b4 */ /* 0x0003e20008011826 */
[----:B------:R1:W-:Y:S02]  /*7ce0*/  UTMALDG.3D.MULTICAST [UR8], [UR22], UR38, desc[UR14] ;  /* 0x00000e08160073b4 */ /* 0x0003e40008011826 */
[----:B-1----:R-:W-:Y:S05]  /*7cf0*/  @P3 BRA `(.L_x_174) ;  /* 0xfffffff800ac3947 */ /* 0x002fea000383ffff */
.L_x_170:
[----:B------:R-:W-:Y:S05]  /*7d00*/  BSYNC B1 ;  /* 0x0000000000017941 */ /* 0x000fea0003800000 */
.L_x_169:
[----:B------:R-:W2:Y:S01]  /*7d10*/  LDL.64 R20, [R1] ;  /* 0x0000000001147983 */ /* 0x000ea20000100a00 */
[----:B------:R-:W-:Y:S01]  /*7d20*/  LOP3.LUT P4, RZ, R10, 0xff, RZ, 0xc0, !PT ;  /* 0x000000ff0aff7812 */ /* 0x000fe2000788c0ff */
[----:B------:R-:W-:Y:S01]  /*7d30*/  VIADD R7, R8, UR37 ;  /* 0x0000002508077c36 */ /* 0x000fe20008000000 */
[----:B------:R-:W-:Y:S01]  /*7d40*/  ULDC.64 UR8, c[0x0][0x650] ;  /* 0x0001940000087ab9 */ /* 0x000fe20000000a00 */
[----:B------:R-:W-:Y:S01]  /*7d50*/  IMAD.U32 R8, RZ, RZ, UR37 ;  /* 0x00000025ff087e24 */ /* 0x000fe2000f8e00ff */
[----:B------:R-:W-:Y:S01]  /*7d60*/  UISETP.GE.U32.AND UP0, UPT, UR37, 0x3, UPT ;  /* 0x000000032500788c */ /* 0x000fe2000bf06070 */
[----:B------:R-:W-:Y:S01]  /*7d70*/  BSSY B1, `(.L_x_175) ;  /* 0x000006b000017945 */ /* 0x000fe20003800000 */
[----:B------:R-:W-:Y:S01]  /*7d80*/  ISETP.GT.U32.AND P1, PT, R7, 0x2, PT ;  /* 0x000000020700780c */ /* 0x000fe20003f24070 */
[----:B------:R-:W-:Y:S01]  /*7d90*/  IMAD.MOV.U32 R22, RZ, RZ, -0x1 ;  /* 0xffffffffff167424 */ /* 0x000fe200078e00ff */
[----:B------:R-:W-:Y:S01]  /*7da0*/  PRMT R10, RZ, 0x7610, R10 ;  /* 0x00007610ff0a7816 */ /* 0x000fe2000000000a */
[----:B------:R-:W-:Y:S01]  /*7db0*/  IMAD.MOV.U32 R18, RZ, RZ, -0x1 ;  /* 0xffffffffff127424 */ /* 0x000fe200078e00ff */
[----:B------:R-:W-:Y:S01]  /*7dc0*/  ISETP.LT.U32.AND P1, PT, R8, 0x3, P1 ;  /* 0x000000030800780c */ /* 0x000fe20000f21070 */
[----:B------:R-:W-:Y:S01]  /*7dd0*/  IMAD.MOV.U32 R19, RZ, RZ, -0x1 ;  /* 0xffffffffff137424 */ /* 0x000fe200078e00ff */
[----:B------:R-:W-:Y:S01]  /*7de0*/  PLOP3.LUT P3, PT, PT, PT, UP0, 0x80, 0x0 ;  /* 0x000000000000781c */ /* 0x000fe20003f6f008 */
[----:B------:R-:W0:Y:S01]  /*7df0*/  @P4 S2R R5, SR_CgaCtaId ;  /* 0x0000000000054919 */ /* 0x000e220000008800 */
[----:B------:R-:W-:-:S04]  /*7e00*/  @P4 MOV R4, 0x400 ;  /* 0x0000040000044802 */ /* 0x000fc80000000f00 */
[----:B0-----:R-:W-:Y:S01]  /*7e10*/  @P4 LEA R6, R5, R4, 0x18 ;  /* 0x0000000405064211 */ /* 0x001fe200078ec0ff */
[----:B------:R-:W-:Y:S01]  /*7e20*/  IMAD.WIDE.U32 R4, R7, -0x55555555, RZ ;  /* 0xaaaaaaab07047825 */ /* 0x000fe200078e00ff */
[----:B------:R-:W-:Y:S02]  /*7e30*/  SEL R4, RZ, 0x1, !P1 ;  /* 0x00000001ff047807 */ /* 0x000fe40004800000 */
[----:B------:R0:W-:Y:S02]  /*7e40*/  @P4 SYNCS.ARRIVE.TRANS64.A1T0 RZ, [R6+URZ+0x68], RZ ;  /* 0x000068ff06ff49a7 */ /* 0x0001e4000810003f */
[----:B------:R-:W-:Y:S02]  /*7e50*/  LOP3.LUT R3, R3, R4, RZ, 0x3c, !PT ;  /* 0x0000000403037212 */ /* 0x000fe400078e3cff */
[----:B------:R-:W-:Y:S02]  /*7e60*/  PRMT R4, RZ, 0x7610, R4 ;  /* 0x00007610ff047816 */ /* 0x000fe40000000004 */
[----:B0-----:R-:W-:-:S04]  /*7e70*/  SHF.R.U32.HI R6, RZ, 0x1, R5 ;  /* 0x00000001ff067819 */ /* 0x001fc80000011605 */
[----:B------:R-:W-:Y:S01]  /*7e80*/  @P3 LOP3.LUT R3, R3, 0x1, R6, 0x78, !PT ;  /* 0x0000000103033812 */ /* 0x000fe200078e7806 */
[----:B------:R-:W-:Y:S01]  /*7e90*/  IMAD R8, R6, -0x3, R7 ;  /* 0xfffffffd06087824 */ /* 0x000fe200078e0207 */
[----:B--2---:R-:W-:-:S04]  /*7ea0*/  IADD3 R16, P4, R16, R20, RZ ;  /* 0x0000001410107210 */ /* 0x004fc80007f9e0ff */
[----:B------:R-:W-:Y:S01]  /*7eb0*/  ISETP.GE.U32.AND P1, PT, R16, UR8, PT ;  /* 0x0000000810007c0c */ /* 0x000fe2000bf26070 */
[----:B------:R-:W-:-:S05]  /*7ec0*/  IMAD.X R17, R17, 0x1, R0, P4 ;  /* 0x0000000111117824 */ /* 0x000fca00020e0600 */
[----:B------:R-:W-:-:S13]  /*7ed0*/  ISETP.GE.U32.AND.EX P1, PT, R17, UR9, PT, P1 ;  /* 0x0000000911007c0c */ /* 0x000fda000bf26110 */
[----:B------:R-:W-:Y:S05]  /*7ee0*/  @P1 BRA `(.L_x_176) ;  /* 0x00000004004c1947 */ /* 0x000fea0003800000 */
[----:B------:R-:W0:Y:S01]  /*7ef0*/  S2R R12, SR_CTAID.X ;  /* 0x00000000000c7919 */ /* 0x000e220000002500 */
[----:B------:R-:W-:Y:S01]  /*7f00*/  ULDC.64 UR8, c[0x0][0x628] ;  /* 0x00018a0000087ab9 */ /* 0x000fe20000000a00 */
[----:B------:R-:W1:Y:S01]  /*7f10*/  LDC R13, c[0x0][0x144] ;  /* 0x00005100ff0d7b82 */ /* 0x000e620000000800 */
[----:B------:R-:W-:Y:S01]  /*7f20*/  ISETP.NE.U32.AND P1, PT, RZ, UR8, PT ;  /* 0x00000008ff007c0c */ /* 0x000fe2000bf25070 */
[----:B------:R-:W2:Y:S01]  /*7f30*/  S2R R11, SR_CTAID.Y ;  /* 0x00000000000b7919 */ /* 0x000ea20000002600 */
[----:B------:R-:W-:Y:S01]  /*7f40*/  ULDC UR10, c[0x0][0x150] ;  /* 0x00005400000a7ab9 */ /* 0x000fe20000000800 */
[----:B------:R-:W-:Y:S01]  /*7f50*/  ULDC UR11, c[0x0][0x630] ;  /* 0x00018c00000b7ab9 */ /* 0x000fe20000000800 */
[----:B------:R-:W-:Y:S01]  /*7f60*/  ISETP.NE.AND.EX P1, PT, RZ, UR9, PT, P1 ;  /* 0x00000009ff007c0c */ /* 0x000fe2000bf25310 */
[----:B------:R-:W-:Y:S01]  /*7f70*/  IMAD.MOV.U32 R4, RZ, RZ, R16 ;  /* 0x000000ffff047224 */ /* 0x000fe200078e0010 */
[----:B0-----:R-:W-:-:S05]  /*7f80*/  I2FP.F32.U32 R5, R12 ;  /* 0x0000000c00057245 */ /* 0x001fca0000201000 */
[----:B------:R-:W-:Y:S01]  /*7f90*/  FMUL R14, R5, UR10 ;  /* 0x0000000a050e7c20 */ /* 0x000fe20008400000 */
[----:B------:R-:W-:-:S05]  /*7fa0*/  IMAD.MOV.U32 R5, RZ, RZ, R17 ;  /* 0x000000ffff057224 */ /* 0x000fca00078e0011 */
[----:B--2---:R-:W-:Y:S05]  /*7fb0*/  @!P1 BRA `(.L_x_177) ;  /* 0x0000000000289947 */ /* 0x004fea0003800000 */
[----:B------:R-:W-:Y:S02]  /*7fc0*/  ULDC UR10, c[0x0][0x634] ;  /* 0x00018d00000a7ab9 */ /* 0x000fe40000000800 */
[----:B------:R-:W-:-:S05]  /*7fd0*/  IADD3 R5, P1, R16, UR10, RZ ;  /* 0x0000000a10057c10 */ /* 0x000fca000ff3e0ff */
[----:B------:R-:W-:-:S04]  /*7fe0*/  IMAD.X R15, RZ, RZ, R17, P1 ;  /* 0x000000ffff0f7224 */ /* 0x000fc800008e0611 */
[----:B------:R-:W-:-:S04]  /*7ff0*/  IMAD.WIDE.U32 R6, R15, UR8, RZ ;  /* 0x000000080f067c25 */ /* 0x000fc8000f8e00ff */
[----:B------:R-:W-:-:S04]  /*8000*/  IMAD.WIDE.U32 R6, P1, R5, UR9, R6 ;  /* 0x0000000905067c25 */ /* 0x000fc8000f820006 */
[----:B------:R-:W-:-:S04]  /*8010*/  IMAD.WIDE.U32 R4, R5, UR8, RZ ;  /* 0x0000000805047c25 */ /* 0x000fc8000f8e00ff */
[----:B------:R-:W-:Y:S01]  /*8020*/  IMAD.MOV.U32 R4, RZ, RZ, R7 ;  /* 0x000000ffff047224 */ /* 0x000fe200078e0007 */
[----:B------:R-:W-:Y:S01]  /*8030*/  IADD3 RZ, P3, R5, R6, RZ ;  /* 0x0000000605ff7210 */ /* 0x000fe20007f7e0ff */
[----:B------:R-:W-:-:S04]  /*8040*/  IMAD.X R5, RZ, RZ, RZ, P1 ;  /* 0x000000ffff057224 */ /* 0x000fc800008e06ff */
[----:B------:R-:W-:-:S08]  /*8050*/  IMAD.WIDE.U32.X R4, R15, UR9, R4, P3 ;  /* 0x000000090f047c25 */ /* 0x000fd000098e0404 */
.L_x_177:
[--C-:B------:R-:W-:Y:S01]  /*8060*/  SHF.R.U64 R19, R4, UR11, R5.reuse ;  /* 0x0000000b04137c19 */ /* 0x100fe20008001205 */
[----:B------:R-:W0:Y:S01]  /*8070*/  F2I.U32.TRUNC.NTZ R14, R14 ;  /* 0x0000000e000e7305 */ /* 0x000e22000020f000 */
[----:B------:R-:W-:Y:S01]  /*8080*/  SHF.R.U32.HI R4, RZ, UR11, R5 ;  /* 0x0000000bff047c19 */ /* 0x000fe20008011605 */
[----:B------:R-:W-:Y:S01]  /*8090*/  ULDC.64 UR8, c[0x0][0x620] ;  /* 0x0001880000087ab9 */ /* 0x000fe20000000a00 */
[----:B------:R-:W-:Y:S01]  /*80a0*/  IADD3 R7, P1, RZ, -R19, RZ ;  /* 0x80000013ff077210 */ /* 0x000fe20007f3e0ff */
[----:B------:R-:W-:Y:S01]  /*80b0*/  ULDC.64 UR10, c[0x0][0x640] ;  /* 0x00019000000a7ab9 */ /* 0x000fe20000000a00 */
[----:B------:R-:W2:Y:S03]  /*80c0*/  LDC R18, c[0x0][0x148] ;  /* 0x00005200ff127b82 */ /* 0x000ea60000000800 */
[----:B------:R-:W-:Y:S01]  /*80d0*/  IMAD.X R4, RZ, RZ, ~R4, P1 ;  /* 0x000000ffff047224 */ /* 0x000fe200008e0e04 */
[----:B------:R-:W-:-:S03]  /*80e0*/  ISETP.NE.U32.AND P1, PT, RZ, UR10, PT ;  /* 0x0000000aff007c0c */ /* 0x000fc6000bf25070 */
[----:B------:R-:W-:Y:S01]  /*80f0*/  IMAD R6, R4, UR8, RZ ;  /* 0x0000000804067c24 */ /* 0x000fe2000f8e02ff */
[----:B------:R-:W-:Y:S01]  /*8100*/  ISETP.NE.AND.EX P1, PT, RZ, UR11, PT, P1 ;  /* 0x0000000bff007c0c */ /* 0x000fe2000bf25310 */
[----:B------:R-:W-:Y:S01]  /*8110*/  IMAD.WIDE.U32 R4, R7, UR8, R16 ;  /* 0x0000000807047c25 */ /* 0x000fe2000f8e0010 */
[----:B------:R-:W-:-:S03]  /*8120*/  ULDC UR8, c[0x0][0x618] ;  /* 0x0001860000087ab9 */ /* 0x000fc60000000800 */
[----:B------:R-:W-:Y:S01]  /*8130*/  IMAD R7, R7, UR9, R6 ;  /* 0x0000000907077c24 */ /* 0x000fe2000f8e0206 */
[----:B------:R-:W-:Y:S01]  /*8140*/  ULDC UR9, c[0x0][0x154] ;  /* 0x0000550000097ab9 */ /* 0x000fe20000000800 */
[----:B0-----:R-:W-:Y:S02]  /*8150*/  IMAD.MOV R6, RZ, RZ, -R14 ;  /* 0x000000ffff067224 */ /* 0x001fe400078e0a0e */
[----:B------:R-:W-:Y:S02]  /*8160*/  IMAD.IADD R5, R5, 0x1, R7 ;  /* 0x0000000105057824 */ /* 0x000fe400078e0207 */
[----:B-1----:R-:W-:Y:S01]  /*8170*/  IMAD R12, R13, R6, R12 ;  /* 0x000000060d0c7224 */ /* 0x002fe200078e020c */
[----:B------:R-:W-:Y:S02]  /*8180*/  I2FP.F32.U32 R6, R11 ;  /* 0x0000000b00067245 */ /* 0x000fe40000201000 */
[--C-:B------:R-:W-:Y:S02]  /*8190*/  SHF.R.U64 R13, R4, UR8, R5.reuse ;  /* 0x00000008040d7c19 */ /* 0x100fe40008001205 */
[----:B------:R-:W-:Y:S01]  /*81a0*/  SHF.R.U32.HI R4, RZ, UR8, R5 ;  /* 0x00000008ff047c19 */ /* 0x000fe20008011605 */
[----:B------:R-:W-:Y:S01]  /*81b0*/  FMUL R6, R6, UR9 ;  /* 0x0000000906067c20 */ /* 0x000fe20008400000 */
[----:B------:R-:W-:-:S02]  /*81c0*/  ULDC UR8, c[0x0][0x608] ;  /* 0x0001820000087ab9 */ /* 0x000fc40000000800 */
[--C-:B------:R-:W-:Y:S01]  /*81d0*/  SHF.R.U64 R15, R13, UR8, R4.reuse ;  /* 0x000000080d0f7c19 */ /* 0x100fe20008001204 */
[----:B------:R0:W1:Y:S01]  /*81e0*/  F2I.U32.TRUNC.NTZ R20, R6 ;  /* 0x0000000600147305 */ /* 0x000062000020f000 */
[----:B------:R-:W-:Y:S01]  /*81f0*/  SHF.R.U32.HI R4, RZ, UR8, R4 ;  /* 0x00000008ff047c19 */ /* 0x000fe20008011604 */
[----:B------:R-:W-:-:S03]  /*8200*/  ULDC UR8, c[0x0][0x658] ;  /* 0x0001960000087ab9 */ /* 0x000fc60000000800 */
[--C-:B------:R-:W-:Y:S02]  /*8210*/  SHF.R.U64 R14, R15, UR8, R4.reuse ;  /* 0x000000080f0e7c19 */ /* 0x100fe40008001204 */
[----:B------:R-:W-:-:S03]  /*8220*/  SHF.R.U32.HI R21, RZ, UR8, R4 ;  /* 0x00000008ff157c19 */ /* 0x000fc60008011604 */
[----:B------:R-:W-:Y:S02]  /*8230*/  IMAD.MOV.U32 R4, RZ, RZ, R14 ;  /* 0x000000ffff047224 */ /* 0x000fe400078e000e */
[----:B------:R-:W-:Y:S01]  /*8240*/  IMAD.MOV.U32 R5, RZ, RZ, R21 ;  /* 0x000000ffff057224 */ /* 0x000fe200078e0015 */
[----:B0-----:R-:W-:Y:S06]  /*8250*/  @!P1 BRA `(.L_x_178) ;  /* 0x0000000000289947 */ /* 0x001fec0003800000 */
        /* <DEDUP_REMOVED lines=10> */
.L_x_178:
[----:B------:R-:W-:Y:S01]  /*8300*/  ISETP.NE.AND P1, PT, R2, 0x1, PT ;  /* 0x000000010200780c */ /* 0x000fe20003f25270 */
[----:B------:R-:W-:Y:S01]  /*8310*/  ULDC UR8, c[0x0][0x648] ;  /* 0x0001920000087ab9 */ /* 0x000fe20000000800 */
[----:B------:R-:W-:Y:S01]  /*8320*/  LOP3.LUT R15, R15, UR29, RZ, 0xc0, !PT ;  /* 0x0000001d0f0f7c12 */ /* 0x000fe2000f8ec0ff */
[----:B-1----:R-:W-:Y:S01]  /*8330*/  IMAD.MOV R20, RZ, RZ, -R20 ;  /* 0x000000ffff147224 */ /* 0x002fe200078e0a14 */
[----:B------:R-:W-:Y:S01]  /*8340*/  SHF.R.U64 R4, R4, UR8, R5 ;  /* 0x0000000804047c19 */ /* 0x000fe20008001205 */
[----:B------:R-:W-:Y:S01]  /*8350*/  ULDC UR8, c[0x0][0x638] ;  /* 0x00018e0000087ab9 */ /* 0x000fe20000000800 */
[----:B------:R-:W-:Y:S01]  /*8360*/  LOP3.LUT R13, R13, UR4, RZ, 0xc0, !PT ;  /* 0x000000040d0d7c12 */ /* 0x000fe2000f8ec0ff */
[----:B------:R-:W-:Y:S02]  /*8370*/  ULDC UR9, c[0x0][0x610] ;  /* 0x0001840000097ab9 */ /* 0x000fe40000000800 */
[----:B------:R-:W-:Y:S02]  /*8380*/  IMAD.MOV R5, RZ, RZ, -R4 ;  /* 0x000000ffff057224 */ /* 0x000fe400078e0a04 */
[----:B------:R-:W-:-:S02]  /*8390*/  IMAD R15, R4, UR5, R15 ;  /* 0x00000005040f7c24 */ /* 0x000fc4000f8e020f */
[----:B--2---:R-:W-:Y:S02]  /*83a0*/  @P1 IMAD R12, R18, R20, R11 ;  /* 0x00000014120c1224 */ /* 0x004fe400078e020b */
[----:B------:R-:W-:Y:S01]  /*83b0*/  IMAD R14, R5, UR8, R14 ;  /* 0x00000008050e7c24 */ /* 0x000fe2000f8e020e */
[----:B------:R-:W-:Y:S01]  /*83c0*/  ULDC UR8, c[0x0][0x600] ;  /* 0x0001800000087ab9 */ /* 0x000fe20000000800 */
[----:B------:R-:W-:Y:S02]  /*83d0*/  IMAD R12, R15, UR9, R12 ;  /* 0x000000090f0c7c24 */ /* 0x000fe4000f8e020c */
[----:B------:R-:W-:Y:S02]  /*83e0*/  IMAD R5, R14, UR8, R13 ;  /* 0x000000080e057c24 */ /* 0x000fe4000f8e020d */
[----:B------:R-:W-:-:S03]  /*83f0*/  IMAD.MOV.U32 R4, RZ, RZ, 0x1 ;  /* 0x00000001ff047424 */ /* 0x000fc600078e00ff */
[----:B------:R-:W-:Y:S02]  /*8400*/  SEL R18, R5, R12, !P1 ;  /* 0x0000000c05127207 */ /* 0x000fe40004800000 */
[----:B------:R-:W-:-:S07]  /*8410*/  SEL R22, R12, R5, !P1 ;  /* 0x000000050c167207 */ /* 0x000fce0004800000 */
.L_x_176:
[----:B------:R-:W-:Y:S05]  /*8420*/  BSYNC B1 ;  /* 0x0000000000017941 */ /* 0x000fea0003800000 */
.L_x_175:
[----:B------:R-:W-:-:S13]  /*8430*/  LOP3.LUT P1, RZ, R4, 0xff, RZ, 0xc0, !PT ;  /* 0x000000ff04ff7812 */ /* 0x000fda000782c0ff */
[----:B------:R-:W-:Y:S05]  /*8440*/  @P1 BRA `(.L_x_179) ;  /* 0xfffffff000a01947 */ /* 0x000fea000383ffff */
[----:B------:R-:W-:Y:S05]  /*8450*/  BSYNC B0 ;  /* 0x0000000000007941 */ /* 0x000fea0003800000 */
.L_x_167:
[----:B------:R-:W-:-:S03]  /*8460*/  UMOV UR8, 0xffffffff ;  /* 0xffffffff00087882 */ /* 0x000fc60000000000 */
[----:B------:R-:W-:Y:S05]  /*8470*/  BRA.DIV UR8, `(.L_x_180) ;  /* 0x0000000608247947 */ /* 0x000fea000b800000 */
[----:B------:R-:W-:-:S13]  /*8480*/  ELECT P6, URZ, PT ;  /* 0x00000000003f782f */ /* 0x000fda00038c0000 */
.L_x_195:
[----:B------:R-:W-:Y:S04]  /*8490*/  BSSY B0, `(.L_x_181) ;  /* 0x0000022000007945 */ /* 0x000fe80003800000 */
[----:B------:R-:W-:Y:S05]  /*84a0*/  @!P6 BRA `(.L_x_182) ;  /* 0x000000000080e947 */ /* 0x000fea0003800000 */
[----:B------:R-:W-:-:S04]  /*84b0*/  LOP3.LUT R23, R23, 0x2, RZ, 0xfc, !PT ;  /* 0x0000000217177812 */ /* 0x000fc800078efcff */
[----:B------:R-:W-:-:S13]  /*84c0*/  ISETP.NE.AND P0, PT, R23, 0x3, PT ;  /* 0x000000031700780c */ /* 0x000fda0003f05270 */
[----:B------:R-:W-:Y:S05]  /*84d0*/  @!P0 BRA `(.L_x_183) ;  /* 0x0000000000048947 */ /* 0x000fea0003800000 */
[----:B------:R-:W-:Y:S01]  /*84e0*/  BPT.TRAP 0x1 ;  /* 0x000000040000795c */ /* 0x000fe20000300000 */
.L_x_183:
[----:B------:R-:W0:Y:S01]  /*84f0*/  S2R R5, SR_CgaCtaId ;  /* 0x0000000000057919 */ /* 0x000e220000008800 */
[----:B------:R-:W-:Y:S02]  /*8500*/  MOV R0, 0x400 ;  /* 0x0000040000007802 */ /* 0x000fe40000000f00 */
[----:B------:R-:W-:Y:S02]  /*8510*/  SHF.L.U32 R2, R3, 0x1f, RZ ;  /* 0x0000001f03027819 */ /* 0x000fe400000006ff */
[----:B0-----:R-:W-:-:S05]  /*8520*/  LEA R5, R5, R0, 0x18 ;  /* 0x0000000005057211 */ /* 0x001fca00078ec0ff */
[----:B------:R-:W-:-:S04]  /*8530*/  VIADD R5, R5, 0x18 ;  /* 0x0000001805057836 */ /* 0x000fc80000000000 */
[C---:B------:R-:W-:Y:S02]  /*8540*/  IMAD R7, R8.reuse, 0x8, R5 ;  /* 0x0000000808077824 */ /* 0x040fe400078e0205 */
[----:B------:R-:W-:Y:S02]  /*8550*/  VIADD R8, R8, 0x1 ;  /* 0x0000000108087836 */ /* 0x000fe40000000000 */
[----:B------:R-:W0:Y:S03]  /*8560*/  SYNCS.PHASECHK.TRANS64.TRYWAIT P0, [R7+URZ], R2 ;  /* 0x00000002070075a7 */ /* 0x000e26000800017f */
[----:B------:R-:W-:-:S04]  /*8570*/  ISETP.NE.AND P1, PT, R8, 0x3, PT ;  /* 0x000000030800780c */ /* 0x000fc80003f25270 */
[----:B------:R-:W-:Y:S02]  /*8580*/  SEL R0, RZ, 0x1, P1 ;  /* 0x00000001ff007807 */ /* 0x000fe40000800000 */
[----:B------:R-:W-:Y:S02]  /*8590*/  SEL R8, R8, RZ, P1 ;  /* 0x000000ff08087207 */ /* 0x000fe40000800000 */
[----:B------:R-:W-:-:S03]  /*85a0*/  LOP3.LUT R9, R3, R0, RZ, 0x3c, !PT ;  /* 0x0000000003097212 */ /* 0x000fc600078e3cff */
[----:B------:R-:W-:Y:S01]  /*85b0*/  IMAD R4, R8, 0x8, R5 ;  /* 0x0000000808047824 */ /* 0x000fe200078e0205 */
[----:B------:R-:W-:Y:S01]  /*85c0*/  SHF.L.U32 R3, R9, 0x1f, RZ ;  /* 0x0000001f09037819 */ /* 0x000fe200000006ff */
[----:B0-----:R-:W-:Y:S06]  /*85d0*/  @!P0 BRA `(.L_x_184) ;  /* 0x0000000000ec8947 */ /* 0x001fec0003800000 */
.L_x_196:
[----:B------:R-:W1:Y:S01]  /*85e0*/  SYNCS.PHASECHK.TRANS64.TRYWAIT P0, [R4+URZ], R3 ;  /* 0x00000003040075a7 */ /* 0x000e62000800017f */
[----:B------:R-:W-:-:S05]  /*85f0*/  VIADD R0, R8, 0x1 ;  /* 0x0000000108007836 */ /* 0x000fca0000000000 */
[----:B------:R-:W-:-:S04]  /*8600*/  ISETP.NE.AND P1, PT, R0, 0x3, PT ;  /* 0x000000030000780c */ /* 0x000fc80003f25270 */
[----:B0-----:R-:W-:Y:S02]  /*8610*/  SEL R2, RZ, 0x1, P1 ;  /* 0x00000001ff027807 */ /* 0x001fe40000800000 */
[----:B------:R-:W-:Y:S02]  /*8620*/  SEL R0, R0, RZ, P1 ;  /* 0x000000ff00007207 */ /* 0x000fe40000800000 */
[----:B------:R-:W-:Y:S01]  /*8630*/  LOP3.LUT R2, R9, R2, RZ, 0x3c, !PT ;  /* 0x0000000209027212 */ /* 0x000fe200078e3cff */
[----:B-1----:R-:W-:Y:S06]  /*8640*/  @!P0 BRA `(.L_x_185) ;  /* 0x0000000000e48947 */ /* 0x002fec0003800000 */
.L_x_197:
[----:B------:R-:W-:Y:S01]  /*8650*/  IMAD R5, R0, 0x8, R5 ;  /* 0x0000000800057824 */ /* 0x000fe200078e0205 */
[----:B------:R-:W-:-:S07]  /*8660*/  SHF.L.U32 R0, R2, 0x1f, RZ ;  /* 0x0000001f02007819 */ /* 0x000fce00000006ff */
.L_x_186:
[----:B-1----:R1:W2:Y:S02]  /*8670*/  SYNCS.PHASECHK.TRANS64.TRYWAIT P0, [R5+URZ], R0 ;  /* 0x00000000050075a7 */ /* 0x0022a4000800017f */
[----:B--2---:R-:W-:Y:S05]  /*8680*/  @!P0 NANOSLEEP.SYNCS 0x989680 ;  /* 0x009896800000895d */ /* 0x004fea0003900000 */
[----:B------:R-:W2:Y:S02]  /*8690*/  @!P0 SYNCS.PHASECHK.TRANS64 P0, [R5+URZ], R0 ;  /* 0x00000000050085a7 */ /* 0x000ea4000800007f */
[----:B--2---:R-:W-:Y:S05]  /*86a0*/  @!P0 BRA `(.L_x_186) ;  /* 0xfffffffc00f08947 */ /* 0x004fea000383ffff */
.L_x_182:
[----:B------:R-:W-:Y:S05]  /*86b0*/  BSYNC B0 ;  /* 0x0000000000007941 */ /* 0x000fea0003800000 */
.L_x_181:
[----:B------:R-:W-:Y:S05]  /*86c0*/  EXIT ;  /* 0x000000000000794d */ /* 0x000fea0003800000 */
.L_x_19:
[----:B0-----:R-:W-:-:S04]  /*86d0*/  IMAD.U32 R3, RZ, RZ, UR43 ;  /* 0x0000002bff037e24 */ /* 0x001fc8000f8e00ff */
[----:B------:R0:W1:Y:S03]  /*86e0*/  SYNCS.PHASECHK.TRANS64.TRYWAIT P0, [R3+URZ+-0x8], R0 ;  /* 0xfffff800030075a7 */ /* 0x000066000800017f */
[----:B-1----:R-:W-:Y:S05]  /*86f0*/  @!P0 NANOSLEEP.SYNCS 0x989680 ;  /* 0x009896800000895d */ /* 0x002fea0003900000 */
[----:B------:R-:W1:Y:S02]  /*8700*/  @!P0 SYNCS.PHASECHK.TRANS64 P0, [R3+URZ+-0x8], R0 ;  /* 0xfffff800030085a7 */ /* 0x000e64000800007f */
[----:B-1----:R-:W-:Y:S05]  /*8710*/  @!P0 BRA `(.L_x_19) ;  /* 0xfffffffc00ec8947 */ /* 0x002fea000383ffff */
[----:B------:R-:W-:Y:S05]  /*8720*/  BRA `(.L_x_187) ;  /* 0xffffff9000187947 */ /* 0x000fea000383ffff */
.L_x_24:
[----:B-1----:R1:W2:Y:S02]  /*8730*/  SYNCS.PHASECHK.TRANS64.TRYWAIT P1, [R3+URZ], R0 ;  /* 0x00000000030075a7 */ /* 0x0022a4000802017f */
[----:B--2---:R-:W-:Y:S05]  /*8740*/  @!P1 NANOSLEEP.SYNCS 0x989680 ;  /* 0x009896800000995d */ /* 0x004fea0003900000 */
[----:B------:R-:W2:Y:S02]  /*8750*/  @!P1 SYNCS.PHASECHK.TRANS64 P1, [R3+URZ], R0 ;  /* 0x00000000030095a7 */ /* 0x000ea4000802007f */
[----:B--2---:R-:W-:Y:S05]  /*8760*/  @!P1 BRA `(.L_x_24) ;  /* 0xfffffffc00f09947 */ /* 0x004fea000383ffff */
[----:B------:R-:W-:Y:S05]  /*8770*/  BRA `(.L_x_23) ;  /* 0xffffff90008c7947 */ /* 0x000fea000383ffff */
.L_x_29:
[----:B-1----:R-:W-:-:S04]  /*8780*/  IMAD.U32 R5, RZ, RZ, UR7 ;  /* 0x00000007ff057e24 */ /* 0x002fc8000f8e00ff */
[----:B------:R1:W2:Y:S03]  /*8790*/  SYNCS.PHASECHK.TRANS64.TRYWAIT P1, [R5+URZ], R4 ;  /* 0x00000004050075a7 */ /* 0x0002a6000802017f */
[----:B--2---:R-:W-:Y:S05]  /*87a0*/  @!P1 NANOSLEEP.SYNCS 0x989680 ;  /* 0x009896800000995d */ /* 0x004fea0003900000 */
[----:B------:R-:W2:Y:S02]  /*87b0*/  @!P1 SYNCS.PHASECHK.TRANS64 P1, [R5+URZ], R4 ;  /* 0x00000004050095a7 */ /* 0x000ea4000802007f */
[----:B--2---:R-:W-:Y:S05]  /*87c0*/  @!P1 BRA `(.L_x_29) ;  /* 0xfffffffc00ec9947 */ /* 0x004fea000383ffff */
[----:B------:R-:W-:Y:S05]  /*87d0*/  BRA `(.L_x_28) ;  /* 0xffffff9800ac7947 */ /* 0x000fea000383ffff */
.L_x_35:
[----:B0-----:R-:W-:-:S04]  /*87e0*/  IMAD.U32 R3, RZ, RZ, UR43 ;  /* 0x0000002bff037e24 */ /* 0x001fc8000f8e00ff */
[----:B------:R0:W1:Y:S03]  /*87f0*/  SYNCS.PHASECHK.TRANS64.TRYWAIT P0, [R3+URZ+0x8], R0 ;  /* 0x00000800030075a7 */ /* 0x000066000800017f */
[----:B-1----:R-:W-:Y:S05]  /*8800*/  @!P0 NANOSLEEP.SYNCS 0x989680 ;  /* 0x009896800000895d */ /* 0x002fea0003900000 */
[----:B------:R-:W1:Y:S02]  /*8810*/  @!P0 SYNCS.PHASECHK.TRANS64 P0, [R3+URZ+0x8], R0 ;  /* 0x00000800030085a7 */ /* 0x000e64000800007f */
[----:B-1----:R-:W-:Y:S05]  /*8820*/  @!P0 BRA `(.L_x_35) ;  /* 0xfffffffc00ec8947 */ /* 0x002fea000383ffff */
[----:B------:R-:W-:Y:S05]  /*8830*/  BRA `(.L_x_188) ;  /* 0xffffffa4003c7947 */ /* 0x000fea000383ffff */
.L_x_168:
[----:B------:R-:W-:Y:S01]  /*8840*/  BSSY B1, `(.L_x_189) ;  /* 0x0000006000017945 */ /* 0x000fe20003800000 */
[----:B------:R-:W-:-:S07]  /*8850*/  IMAD.MOV.U32 R15, RZ, RZ, -0x1 ;  /* 0xffffffffff0f7424 */ /* 0x000fce00078e00ff */
[----:B-----5:R-:W-:Y:S05]  /*8860*/  WARPSYNC.COLLECTIVE R15, `(.L_x_190) ;  /* 0x000000000f0c7348 */ /* 0x020fea0003c00000 */
[----:B------:R-:W-:Y:S02]  /*8870*/  ELECT P6, UR62, PT ;  /* 0x00000000003e782f */ /* 0x000fe400038c0000 */
[----:B------:R-:W-:Y:S01]  /*8880*/  MOV R14, UR62 ;  /* 0x0000003e000e7c02 */ /* 0x000fe20008000f00 */
[----:B-----5:R-:W-:Y:S10]  /*8890*/  ENDCOLLECTIVE ;  /* 0x000000000000791b */ /* 0x020ff40003800000 */
.L_x_190:
[----:B------:R-:W-:Y:S05]  /*88a0*/  BSYNC B1 ;  /* 0x0000000000017941 */ /* 0x000fea0003800000 */
.L_x_189:
[----:B------:R-:W-:Y:S05]  /*88b0*/  BRA `(.L_x_191) ;  /* 0xffffffec00907947 */ /* 0x000fea000383ffff */
.L_x_171:
[----:B-1----:R1:W2:Y:S02]  /*88c0*/  SYNCS.PHASECHK.TRANS64.TRYWAIT P1, [R11+URZ+0x18], R6 ;  /* 0x000018060b0075a7 */ /* 0x0022a4000802017f */
[----:B--2---:R-:W-:Y:S05]  /*88d0*/  @!P1 NANOSLEEP.SYNCS 0x989680 ;  /* 0x009896800000995d */ /* 0x004fea0003900000 */
[----:B------:R-:W2:Y:S02]  /*88e0*/  @!P1 SYNCS.PHASECHK.TRANS64 P1, [R11+URZ+0x18], R6 ;  /* 0x000018060b0095a7 */ /* 0x000ea4000802007f */
[----:B--2---:R-:W-:Y:S05]  /*88f0*/  @!P1 BRA `(.L_x_171) ;  /* 0xfffffffc00f09947 */ /* 0x004fea000383ffff */
[----:B------:R-:W-:Y:S05]  /*8900*/  BRA `(.L_x_192) ;  /* 0xffffffec00c87947 */ /* 0x000fea000383ffff */
.L_x_180:
[----:B------:R-:W-:Y:S01]  /*8910*/  BSSY B0, `(.L_x_193) ;  /* 0x0000006000007945 */ /* 0x000fe20003800000 */
[----:B------:R-:W-:-:S07]  /*8920*/  IMAD.MOV.U32 R15, RZ, RZ, -0x1 ;  /* 0xffffffffff0f7424 */ /* 0x000fce00078e00ff */
[----:B-----5:R-:W-:Y:S05]  /*8930*/  WARPSYNC.COLLECTIVE R15, `(.L_x_194) ;  /* 0x000000000f0c7348 */ /* 0x020fea0003c00000 */
[----:B------:R-:W-:Y:S02]  /*8940*/  ELECT P6, UR62, PT ;  /* 0x00000000003e782f */ /* 0x000fe400038c0000 */
[----:B------:R-:W-:Y:S01]  /*8950*/  MOV R14, UR62 ;  /* 0x0000003e000e7c02 */ /* 0x000fe20008000f00 */
[----:B-----5:R-:W-:Y:S10]  /*8960*/  ENDCOLLECTIVE ;  /* 0x000000000000791b */ /* 0x020ff40003800000 */
.L_x_194:
[----:B------:R-:W-:Y:S05]  /*8970*/  BSYNC B0 ;  /* 0x0000000000007941 */ /* 0x000fea0003800000 */
.L_x_193:
[----:B------:R-:W-:Y:S05]  /*8980*/  BRA `(.L_x_195) ;  /* 0xfffffff800c07947 */ /* 0x000fea000383ffff */
.L_x_184:
[----:B0-----:R0:W1:Y:S02]  /*8990*/  SYNCS.PHASECHK.TRANS64.TRYWAIT P0, [R7+URZ], R2 ;  /* 0x00000002070075a7 */ /* 0x001064000800017f */
[----:B-1----:R-:W-:Y:S05]  /*89a0*/  @!P0 NANOSLEEP.SYNCS 0x989680 ;  /* 0x009896800000895d */ /* 0x002fea0003900000 */
[----:B------:R-:W1:Y:S02]  /*89b0*/  @!P0 SYNCS.PHASECHK.TRANS64 P0, [R7+URZ], R2 ;  /* 0x00000002070085a7 */ /* 0x000e64000800007f */
[----:B-1----:R-:W-:Y:S05]  /*89c0*/  @!P0 BRA `(.L_x_184) ;  /* 0xfffffffc00f08947 */ /* 0x002fea000383ffff */
[----:B------:R-:W-:Y:S05]  /*89d0*/  BRA `(.L_x_196) ;  /* 0xfffffffc00007947 */ /* 0x000fea000383ffff */
.L_x_185:
[----:B0-----:R0:W1:Y:S02]  /*89e0*/  SYNCS.PHASECHK.TRANS64.TRYWAIT P0, [R4+URZ], R3 ;  /* 0x00000003040075a7 */ /* 0x001064000800017f */
[----:B-1----:R-:W-:Y:S05]  /*89f0*/  @!P0 NANOSLEEP.SYNCS 0x989680 ;  /* 0x009896800000895d */ /* 0x002fea0003900000 */
[----:B------:R-:W1:Y:S02]  /*8a00*/  @!P0 SYNCS.PHASECHK.TRANS64 P0, [R4+URZ], R3 ;  /* 0x00000003040085a7 */ /* 0x000e64000800007f */
[----:B-1----:R-:W-:Y:S05]  /*8a10*/  @!P0 BRA `(.L_x_185) ;  /* 0xfffffffc00f08947 */ /* 0x002fea000383ffff */
[----:B------:R-:W-:Y:S05]  /*8a20*/  BRA `(.L_x_197) ;  /* 0xfffffffc00087947 */ /* 0x000fea000383ffff */
.L_x_198:
[----:B------:R-:W-:-:S00]  /*8a30*/  BRA `(.L_x_198) ;  /* 0xfffffffc00fc7947 */ /* 0x000fc0000383ffff */
[----:B------:R-:W-:-:S00]  /*8a40*/  NOP ;  /* 0x0000000000007918 */ /* 0x000fc00000000000 */
        /* <DEDUP_REMOVED lines=11> */
.L_x_199:


//--------------------- .nv.global.init           --------------------------
	.section	.nv.global.init,"aw",@progbits
.nv.global.init:
	.type		$str$22,@object
	.size		$str$22,($str$23 - $str$22)
$str$22:
        /*0000*/ 	.byte	0x6b, 0x5f, 0x74, 0x69, 0x6c, 0x65, 0x5f, 0x63, 0x6f, 0x75, 0x6e, 0x74, 0x20, 0x3e, 0x3d, 0x20
        /*0010*/ 	.byte	0x31, 0x00
	.type		$str$23,@object
	.size		$str$23,(__unnamed_1 - $str$23)
$str$23:
        /*0012*/ 	.byte	0x2f, 0x74, 0x6d, 0x70, 0x2f, 0x63, 0x75, 0x74, 0x6c, 0x61, 0x73, 0x73, 0x5f, 0x73, 0x77, 0x65
        /*0022*/ 	.byte	0x65, 0x70, 0x5f, 0x73, 0x72, 0x63, 0x2f, 0x69, 0x6e, 0x63, 0x6c, 0x75, 0x64, 0x65, 0x2f, 0x63
        /*0032*/ 	.byte	0x75, 0x74, 0x6c, 0x61, 0x73, 0x73, 0x2f, 0x67, 0x65, 0x6d, 0x6d, 0x2f, 0x63, 0x6f, 0x6c, 0x6c
        /*0042*/ 	.byte	0x65, 0x63, 0x74, 0x69, 0x76, 0x65, 0x2f, 0x73, 0x6d, 0x39, 0x30, 0x5f, 0x6d, 0x6d, 0x61, 0x5f
        /*0052*/ 	.byte	0x74, 0x6d, 0x61, 0x5f, 0x67, 0x6d, 0x6d, 0x61, 0x5f, 0x73, 0x73, 0x5f, 0x77, 0x61, 0x72, 0x70
        /*0062*/ 	.byte	0x73, 0x70, 0x65, 0x63, 0x69, 0x61, 0x6c, 0x69, 0x7a, 0x65, 0x64, 0x2e, 0x68, 0x70, 0x70, 0x00
	.type		__unnamed_1,@object
	.size		__unnamed_1,(.L_0 - __unnamed_1)
__unnamed_1:
        /*0072*/ 	.byte	0x76, 0x6f, 0x69, 0x64, 0x20, 0x63, 0x75, 0x74, 0x6c, 0x61, 0x73, 0x73, 0x3a, 0x3a, 0x67, 0x65
        /* <DEDUP_REMOVED lines=178> */
.L_0:


//--------------------- .nv.shared._ZN7cutlass13device_kernelINS_4gemm6kernel13GemmUniversalIN4cute5tupleIJiiiiEEENS1_10collective13CollectiveMmaINS1_34MainloopSm90TmaGmmaWarpSpecializedILi3ENS5_IJNS4_1CILi2EEESB_NSA_ILi1EEEEEENS1_32KernelTmaWarpSpecializedPingpongEEENS5_IJNSA_ILi64EEENSA_ILi128EEESH_EEENS_10tfloat32_tENS5_IJlSC_lEEESJ_SK_NS4_8TiledMMAINS4_8MMA_AtomIJNS4_4SM904GMMA30MMA_64x128x8_F32TF32TF32_SS_TNILNSO_7ScaleInE1ELSQ_1EEEEEENS4_6LayoutINS5_IJSC_SC_SC_EEENS5_IJNSA_ILi0EEESV_SV_EEEEENS5_IJNS4_10UnderscoreESY_SY_EEEEENS4_23SM90_TMA_LOAD_MULTICASTENS4_14ComposedLayoutINS4_7SwizzleILi3ELi4ELi3EEENS4_18smem_ptr_flag_bitsILi32EEENST_INS5_IJNSA_ILi8EEENSA_ILi32EEEEEENS5_IJS18_SC_EEEEEEEvNS4_8identityES11_S1C_vS1D_EENS_8epilogue10collective6detail29Sm90TmaWarpSpecializedAdapterINS1G_15DefaultEpilogueISJ_SK_SK_NS1F_6thread17LinearCombinationISJ_Li1EffLNS1K_9ScaleType4KindE0ELNS_15FloatRoundStyleE2ESJ_EENS1_15EpilogueDefaultEEEEEvvEEEEvNT_6ParamsE --------------------------
	.section	.nv.shared._ZN7cutlass13device_kernelINS_4gemm6kernel13GemmUniversalIN4cute5tupleIJiiiiEEENS1_10collective13CollectiveMmaINS1_34MainloopSm90TmaGmmaWarpSpecializedILi3ENS5_IJNS4_1CILi2EEESB_NSA_ILi1EEEEEENS1_32KernelTmaWarpSpecializedPingpongEEENS5_IJNSA_ILi64EEENSA_ILi128EEESH_EEENS_10tfloat32_tENS5_IJlSC_lEEESJ_SK_NS4_8TiledMMAINS4_8MMA_AtomIJNS4_4SM904GMMA30MMA_64x128x8_F32TF32TF32_SS_TNILNSO_7ScaleInE1ELSQ_1EEEEEENS4_6LayoutINS5_IJSC_SC_SC_EEENS5_IJNSA_ILi0EEESV_SV_EEEEENS5_IJNS4_10UnderscoreESY_SY_EEEEENS4_23SM90_TMA_LOAD_MULTICASTENS4_14ComposedLayoutINS4_7SwizzleILi3ELi4ELi3EEENS4_18smem_ptr_flag_bitsILi32EEENST_INS5_IJNSA_ILi8EEENSA_ILi32EEEEEENS5_IJS18_SC_EEEEEEEvNS4_8identityES11_S1C_vS1D_EENS_8epilogue10collective6detail29Sm90TmaWarpSpecializedAdapterINS1G_15DefaultEpilogueISJ_SK_SK_NS1F_6thread17LinearCombinationISJ_Li1EffLNS1K_9ScaleType4KindE0ELNS_15FloatRoundStyleE2ESJ_EENS1_15EpilogueDefaultEEEEEvvEEEEvNT_6ParamsE,"aw",@nobits
	.sectionflags	@""
	.align	16
	.zero		1024


//--------------------- .nv.shared.reserved.0     --------------------------
	.section	.nv.shared.reserved.0,"aw",@nobits
	.weak		__nv_reservedSMEM_offset_0_alias
	.size		__nv_reservedSMEM_offset_0_alias, 0, 0
	.other		__nv_reservedSMEM_offset_0_alias,@"STO_CUDA_RESERVED_SHARED STV_DEFAULT"
__nv_reservedSMEM_offset_0_alias:
	.zero		0


//--------------------- .nv.global                --------------------------
	.section	.nv.global,"aw",@nobits
.nv.global:
	.type		_ZN39_INTERNAL_7f403445_4_k_cu_1dcc2ce3_69174cute1_E,@object
	.size		_ZN39_INTERNAL_7f403445_4_k_cu_1dcc2ce3_69174cute1_E,(_ZN39_INTERNAL_7f403445_4_k_cu_1dcc2ce3_69174cuda3std3__45__cpo6cbeginE - _ZN39_INTERNAL_7f403445_4_k_cu_1dcc2ce3_69174cute1_E)
_ZN39_INTERNAL_7f403445_4_k_cu_1dcc2ce3_69174cute1_E:
	.zero		1
	.type		_ZN39_INTERNAL_7f403445_4_k_cu_1dcc2ce3_69174cuda3std3__45__cpo6cbeginE,@object
	.size		_ZN39_INTERNAL_7f403445_4_k_cu_1dcc2ce3_69174cuda3std3__45__cpo6cbeginE,(_ZN39_INTERNAL_7f403445_4_k_cu_1dcc2ce3_69174cuda3std3__48in_placeE - _ZN39_INTERNAL_7f403445_4_k_cu_1dcc2ce3_69174cuda3std3__45__cpo6cbeginE)
_ZN39_INTERNAL_7f403445_4_k_cu_1dcc2ce3_69174cuda3std3__45__cpo6cbeginE:
	.zero		1
	.type		_ZN39_INTERNAL_7f403445_4_k_cu_1dcc2ce3_69174cuda3std3__48in_placeE,@object
	.size		_ZN39_INTERNAL_7f403445_4_k_cu_1dcc2ce3_69174cuda3std3__48in_placeE,(_ZN39_INTERNAL_7f403445_4_k_cu_1dcc2ce3_69174cuda3std6ranges3__45__cpo9iter_moveE - _ZN39_INTERNAL_7f403445_4_k_cu_1dcc2ce3_69174cuda3std3__48in_placeE)
_ZN39_INTERNAL_7f403445_4_k_cu_1dcc2ce3_69174cuda3std3__48in_placeE:
	.zero		1
	.type		_ZN39_INTERNAL_7f403445_4_k_cu_1dcc2ce3_69174cuda3std6ranges3__45__cpo9iter_moveE,@object
	.size		_ZN39_INTERNAL_7f403445_4_k_cu_1dcc2ce3_69174cuda3std6ranges3__45__cpo9iter_moveE,(_ZN39_INTERNAL_7f403445_4_k_cu_1dcc2ce3_69174cuda3std3__45__cpo5beginE - _ZN39_INTERNAL_7f403445_4_k_cu_1dcc2ce3_69174cuda3std6ranges3__45__cpo9iter_moveE)
_ZN39_INTERNAL_7f403445_4_k_cu_1dcc2ce3_69174cuda3std6ranges3__45__cpo9iter_moveE:
	.zero		1
	.type		_ZN39_INTERNAL_7f403445_4_k_cu_1dcc2ce3_69174cuda3std3__45__cpo5beginE,@object
	.size		_ZN39_INTERNAL_7f403445_4_k_cu_1dcc2ce3_69174cuda3std3__45__cpo5beginE,(_ZN39_INTERNAL_7f403445_4_k_cu_1dcc2ce3_69174cuda3std3__441_GLOBAL__N__7f403445_4_k_cu_1dcc2ce3_69176ignoreE - _ZN39_INTERNAL_7f403445_4_k_cu_1dcc2ce3_69174cuda3std3__45__cpo5beginE)
_ZN39_INTERNAL_7f403445_4_k_cu_1dcc2ce3_69174cuda3std3__45__cpo5beginE:
	.zero		1
	.type		_ZN39_INTERNAL_7f403445_4_k_cu_1dcc2ce3_69174cuda3std3__441_GLOBAL__N__7f403445_4_k_cu_1dcc2ce3_69176ignoreE,@object
	.size		_ZN39_INTERNAL_7f403445_4_k_cu_1dcc2ce3_69174cuda3std3__441_GLOBAL__N__7f403445_4_k_cu_1dcc2ce3_69176ignoreE,(_ZN39_INTERNAL_7f403445_4_k_cu_1dcc2ce3_69174cute7productE - _ZN39_INTERNAL_7f403445_4_k_cu_1dcc2ce3_69174cuda3std3__441_GLOBAL__N__7f403445_4_k_cu_1dcc2ce3_69176ignoreE)
_ZN39_INTERNAL_7f403445_4_k_cu_1dcc2ce3_69174cuda3std3__441_GLOBAL__N__7f403445_4_k_cu_1dcc2ce3_69176ignoreE:
	.zero		1
	.type		_ZN39_INTERNAL_7f403445_4_k_cu_1dcc2ce3_69174cute7productE,@object
	.size		_ZN39_INTERNAL_7f403445_4_k_cu_1dcc2ce3_69174cute7productE,(_ZN39_INTERNAL_7f403445_4_k_cu_1dcc2ce3_69174cuda3std3__45__cpo3endE - _ZN39_INTERNAL_7f403445_4_k_cu_1dcc2ce3_69174cute7productE)
_ZN39_INTERNAL_7f403445_4_k_cu_1dcc2ce3_69174cute7productE:
	.zero		1
	.type		_ZN39_INTERNAL_7f403445_4_k_cu_1dcc2ce3_69174cuda3std3__45__cpo3endE,@object
	.size		_ZN39_INTERNAL_7f403445_4_k_cu_1dcc2ce3_69174cuda3std3__45__cpo3endE,(_ZN39_INTERNAL_7f403445_4_k_cu_1dcc2ce3_69174cuda3std3__419piecewise_constructE - _ZN39_INTERNAL_7f403445_4_k_cu_1dcc2ce3_69174cuda3std3__45__cpo3endE)
_ZN39_INTERNAL_7f403445_4_k_cu_1dcc2ce3_69174cuda3std3__45__cpo3endE:
	.zero		1
	.type		_ZN39_INTERNAL_7f403445_4_k_cu_1dcc2ce3_69174cuda3std3__419piecewise_constructE,@object
	.size		_ZN39_INTERNAL_7f403445_4_k_cu_1dcc2ce3_69174cuda3std3__419piecewise_constructE,(_ZN39_INTERNAL_7f403445_4_k_cu_1dcc2ce3_69174cuda3std3__45__cpo4cendE - _ZN39_INTERNAL_7f403445_4_k_cu_1dcc2ce3_69174cuda3std3__419piecewise_constructE)
_ZN39_INTERNAL_7f403445_4_k_cu_1dcc2ce3_69174cuda3std3__419piecewise_constructE:
	.zero		1
	.type		_ZN39_INTERNAL_7f403445_4_k_cu_1dcc2ce3_69174cuda3std3__45__cpo4cendE,@object
	.size		_ZN39_INTERNAL_7f403445_4_k_cu_1dcc2ce3_69174cuda3std3__45__cpo4cendE,(_ZN39_INTERNAL_7f403445_4_k_cu_1dcc2ce3_69174cuda3std6ranges3__45__cpo4swapE - _ZN39_INTERNAL_7f403445_4_k_cu_1dcc2ce3_69174cuda3std3__45__cpo4cendE)
_ZN39_INTERNAL_7f403445_4_k_cu_1dcc2ce3_69174cuda3std3__45__cpo4cendE:
	.zero		1
	.type		_ZN39_INTERNAL_7f403445_4_k_cu_1dcc2ce3_69174cuda3std6ranges3__45__cpo4swapE,@object
	.size		_ZN39_INTERNAL_7f403445_4_k_cu_1dcc2ce3_69174cuda3std6ranges3__45__cpo4swapE,(.L_8 - _ZN39_INTERNAL_7f403445_4_k_cu_1dcc2ce3_69174cuda3std6ranges3__45__cpo4swapE)
_ZN39_INTERNAL_7f403445_4_k_cu_1dcc2ce3_69174cuda3std6ranges3__45__cpo4swapE:
	.zero		1
.L_8:


//--------------------- .nv.constant0._ZN7cutlass13device_kernelINS_4gemm6kernel13GemmUniversalIN4cute5tupleIJiiiiEEENS1_10collective13CollectiveMmaINS1_34MainloopSm90TmaGmmaWarpSpecializedILi3ENS5_IJNS4_1CILi2EEESB_NSA_ILi1EEEEEENS1_32KernelTmaWarpSpecializedPingpongEEENS5_IJNSA_ILi64EEENSA_ILi128EEESH_EEENS_10tfloat32_tENS5_IJlSC_lEEESJ_SK_NS4_8TiledMMAINS4_8MMA_AtomIJNS4_4SM904GMMA30MMA_64x128x8_F32TF32TF32_SS_TNILNSO_7ScaleInE1ELSQ_1EEEEEENS4_6LayoutINS5_IJSC_SC_SC_EEENS5_IJNSA_ILi0EEESV_SV_EEEEENS5_IJNS4_10UnderscoreESY_SY_EEEEENS4_23SM90_TMA_LOAD_MULTICASTENS4_14ComposedLayoutINS4_7SwizzleILi3ELi4ELi3EEENS4_18smem_ptr_flag_bitsILi32EEENST_INS5_IJNSA_ILi8EEENSA_ILi32EEEEEENS5_IJS18_SC_EEEEEEEvNS4_8identityES11_S1C_vS1D_EENS_8epilogue10collective6detail29Sm90TmaWarpSpecializedAdapterINS1G_15DefaultEpilogueISJ_SK_SK_NS1F_6thread17LinearCombinationISJ_Li1EffLNS1K_9ScaleType4KindE0ELNS_15FloatRoundStyleE2ESJ_EENS1_15EpilogueDefaultEEEEEvvEEEEvNT_6ParamsE --------------------------
	.section	.nv.constant0._ZN7cutlass13device_kernelINS_4gemm6kernel13GemmUniversalIN4cute5tupleIJiiiiEEENS1_10collective13CollectiveMmaINS1_34MainloopSm90TmaGmmaWarpSpecializedILi3ENS5_IJNS4_1CILi2EEESB_NSA_ILi1EEEEEENS1_32KernelTmaWarpSpecializedPingpongEEENS5_IJNSA_ILi64EEENSA_ILi128EEESH_EEENS_10tfloat32_tENS5_IJlSC_lEEESJ_SK_NS4_8TiledMMAINS4_8MMA_AtomIJNS4_4SM904GMMA30MMA_64x128x8_F32TF32TF32_SS_TNILNSO_7ScaleInE1ELSQ_1EEEEEENS4_6LayoutINS5_IJSC_SC_SC_EEENS5_IJNSA_ILi0EEESV_SV_EEEEENS5_IJNS4_10UnderscoreESY_SY_EEEEENS4_23SM90_TMA_LOAD_MULTICASTENS4_14ComposedLayoutINS4_7SwizzleILi3ELi4ELi3EEENS4_18smem_ptr_flag_bitsILi32EEENST_INS5_IJNSA_ILi8EEENSA_ILi32EEEEEENS5_IJS18_SC_EEEEEEEvNS4_8identityES11_S1C_vS1D_EENS_8epilogue10collective6detail29Sm90TmaWarpSpecializedAdapterINS1G_15DefaultEpilogueISJ_SK_SK_NS1F_6thread17LinearCombinationISJ_Li1EffLNS1K_9ScaleType4KindE0ELNS_15FloatRoundStyleE2ESJ_EENS1_15EpilogueDefaultEEEEEvvEEEEvNT_6ParamsE,"a",@progbits
	.sectionflags	@""
	.align	4
.nv.constant0._ZN7cutlass13device_kernelINS_4gemm6kernel13GemmUniversalIN4cute5tupleIJiiiiEEENS1_10collective13CollectiveMmaINS1_34MainloopSm90TmaGmmaWarpSpecializedILi3ENS5_IJNS4_1CILi2EEESB_NSA_ILi1EEEEEENS1_32KernelTmaWarpSpecializedPingpongEEENS5_IJNSA_ILi64EEENSA_ILi128EEESH_EEENS_10tfloat32_tENS5_IJlSC_lEEESJ_SK_NS4_8TiledMMAINS4_8MMA_AtomIJNS4_4SM904GMMA30MMA_64x128x8_F32TF32TF32_SS_TNILNSO_7ScaleInE1ELSQ_1EEEEEENS4_6LayoutINS5_IJSC_SC_SC_EEENS5_IJNSA_ILi0EEESV_SV_EEEEENS5_IJNS4_10UnderscoreESY_SY_EEEEENS4_23SM90_TMA_LOAD_MULTICASTENS4_14ComposedLayoutINS4_7SwizzleILi3ELi4ELi3EEENS4_18smem_ptr_flag_bitsILi32EEENST_INS5_IJNSA_ILi8EEENSA_ILi32EEEEEENS5_IJS18_SC_EEEEEEEvNS4_8identityES11_S1C_vS1D_EENS_8epilogue10collective6detail29Sm90TmaWarpSpecializedAdapterINS1G_15DefaultEpilogueISJ_SK_SK_NS1F_6thread17LinearCombinationISJ_Li1EffLNS1K_9ScaleType4KindE0ELNS_15FloatRoundStyleE2ESJ_EENS1_15EpilogueDefaultEEEEEvvEEEEvNT_6ParamsE:
	.zero		1664


//--------------------- SYMBOLS --------------------------

	.type		.nv.reservedSmem.offset0,@object
	.size		.nv.reservedSmem.offset0,0x4
	.type		__assertfail,@function
